	.target	sm_90a

	.elftype	@"ET_EXEC"


//--------------------- .note.nv.tkinfo           --------------------------
	.section	.note.nv.tkinfo,"",@"SHT_NOTE"
	.sectionflags	@"SHF_NOTE_NV_TKINFO"
	.tkinfo
        /*0018*/ 	.word	0x00000002
        /*0030*/ 	.string	""
        /*0030*/ 	.string	"ptxas"
        /*0030*/ 	.string	"Cuda compilation tools, release 13.0, V13.0.88"
        /*0030*/ 	.string	"Build cuda_13.0.r13.0/compiler.36424714_0"
        /*0030*/ 	.string	"-arch sm_90a -m 64 "



//--------------------- .note.nv.cuinfo           --------------------------
	.section	.note.nv.cuinfo,"",@"SHT_NOTE"
	.sectionflags	@"SHF_NOTE_NV_CUINFO"
        /*0018*/ 	.short	0x0002
        /*001a*/ 	.short	0x005a
        /*001c*/ 	.short	0x0082
	.zero		2


//--------------------- .nv.info                  --------------------------
	.section	.nv.info,"",@"SHT_CUDA_INFO"
	.align	4


	//----- nvinfo : EIATTR_REGCOUNT
	.align		4
        /*0000*/ 	.byte	0x04, 0x2f
        /*0002*/ 	.short	(.L_12 - .L_11)
	.align		4
.L_11:
        /*0004*/ 	.word	index@(_ZN7cutlass13device_kernelINS_4conv6kernel13ConvUniversalINS1_16ConvProblemShapeILNS1_8OperatorE0ELi3EEENS1_10collective14CollectiveConvINS1_46MainloopSm90TmaGmmaWarpSpecializedImplicitGemmILS5_0ELi9ELi3EN4cute5tupleIJNSA_1CILi1EEESD_SD_EEENS1_36KernelImplicitTmaWarpSpecializedSm90ELi1EEENSB_IJNSC_ILi64EEENSC_ILi128EEENSB_IJNSC_ILi32EEEEEEEEENS_10tfloat32_tESM_NSA_8TiledMMAINSA_8MMA_AtomIJNSA_4SM904GMMA30MMA_64x128x8_F32TF32TF32_SS_TNILNSQ_7ScaleInE1ELSS_1EEEEEENSA_6LayoutISE_NSB_IJNSC_ILi0EEESW_SW_EEEEENSB_IJNSA_10UnderscoreESZ_SZ_EEEEENS7_6detail26Sm90ImplicitGemmTileTraitsINSA_20SM90_TMA_LOAD_IM2COLENSA_14ComposedLayoutINSA_7SwizzleILi3ELi4ELi3EEENSA_18smem_ptr_flag_bitsILi32EEENSV_INSB_IJNSB_IJNSC_ILi8EEES1A_EEENSB_IJSJ_SD_EEENSB_IJSD_NSC_ILi9EEEEEEEEENSB_IJNSB_IJSJ_NSC_ILi256EEEEEENSB_IJSD_SW_EEENSB_IJSW_NSC_ILi2048EEEEEEEEEEEEEvEENS13_INSA_13SM90_TMA_LOADENS15_IS17_S19_NSV_INSB_IJNSB_IJS1A_NSC_ILi16EEEEEES1C_S1E_EEENSB_IJS1H_S1I_NSB_IJSW_NSC_ILi4096EEEEEEEEEEEEEvEEEENS_8epilogue10collective6detail29Sm90TmaWarpSpecializedAdapterINS21_15DefaultEpilogueISM_NSB_IJNSB_IJllllEEESD_SW_EEES26_NS20_6thread17LinearCombinationISM_Li1EffLNS27_9ScaleType4KindE0ELNS_15FloatRoundStyleE2ESM_EENS_4gemm15EpilogueDefaultEEEEEvvEEEEvNT_6ParamsE)
        /*0008*/ 	.word	0x0000005a


	//----- nvinfo : EIATTR_FRAME_SIZE
	.align		4
.L_12:
        /*000c*/ 	.byte	0x04, 0x11
        /*000e*/ 	.short	(.L_14 - .L_13)
	.align		4
.L_13:
        /*0010*/ 	.word	index@(_ZN7cutlass13device_kernelINS_4conv6kernel13ConvUniversalINS1_16ConvProblemShapeILNS1_8OperatorE0ELi3EEENS1_10collective14CollectiveConvINS1_46MainloopSm90TmaGmmaWarpSpecializedImplicitGemmILS5_0ELi9ELi3EN4cute5tupleIJNSA_1CILi1EEESD_SD_EEENS1_36KernelImplicitTmaWarpSpecializedSm90ELi1EEENSB_IJNSC_ILi64EEENSC_ILi128EEENSB_IJNSC_ILi32EEEEEEEEENS_10tfloat32_tESM_NSA_8TiledMMAINSA_8MMA_AtomIJNSA_4SM904GMMA30MMA_64x128x8_F32TF32TF32_SS_TNILNSQ_7ScaleInE1ELSS_1EEEEEENSA_6LayoutISE_NSB_IJNSC_ILi0EEESW_SW_EEEEENSB_IJNSA_10UnderscoreESZ_SZ_EEEEENS7_6detail26Sm90ImplicitGemmTileTraitsINSA_20SM90_TMA_LOAD_IM2COLENSA_14ComposedLayoutINSA_7SwizzleILi3ELi4ELi3EEENSA_18smem_ptr_flag_bitsILi32EEENSV_INSB_IJNSB_IJNSC_ILi8EEES1A_EEENSB_IJSJ_SD_EEENSB_IJSD_NSC_ILi9EEEEEEEEENSB_IJNSB_IJSJ_NSC_ILi256EEEEEENSB_IJSD_SW_EEENSB_IJSW_NSC_ILi2048EEEEEEEEEEEEEvEENS13_INSA_13SM90_TMA_LOADENS15_IS17_S19_NSV_INSB_IJNSB_IJS1A_NSC_ILi16EEEEEES1C_S1E_EEENSB_IJS1H_S1I_NSB_IJSW_NSC_ILi4096EEEEEEEEEEEEEvEEEENS_8epilogue10collective6detail29Sm90TmaWarpSpecializedAdapterINS21_15DefaultEpilogueISM_NSB_IJNSB_IJllllEEESD_SW_EEES26_NS20_6thread17LinearCombinationISM_Li1EffLNS27_9ScaleType4KindE0ELNS_15FloatRoundStyleE2ESM_EENS_4gemm15EpilogueDefaultEEEEEvvEEEEvNT_6ParamsE)
        /*0014*/ 	.word	0x00000000


	//----- nvinfo : EIATTR_MIN_STACK_SIZE
	.align		4
.L_14:
        /*0018*/ 	.byte	0x04, 0x12
        /*001a*/ 	.short	(.L_16 - .L_15)
	.align		4
.L_15:
        /*001c*/ 	.word	index@(_ZN7cutlass13device_kernelINS_4conv6kernel13ConvUniversalINS1_16ConvProblemShapeILNS1_8OperatorE0ELi3EEENS1_10collective14CollectiveConvINS1_46MainloopSm90TmaGmmaWarpSpecializedImplicitGemmILS5_0ELi9ELi3EN4cute5tupleIJNSA_1CILi1EEESD_SD_EEENS1_36KernelImplicitTmaWarpSpecializedSm90ELi1EEENSB_IJNSC_ILi64EEENSC_ILi128EEENSB_IJNSC_ILi32EEEEEEEEENS_10tfloat32_tESM_NSA_8TiledMMAINSA_8MMA_AtomIJNSA_4SM904GMMA30MMA_64x128x8_F32TF32TF32_SS_TNILNSQ_7ScaleInE1ELSS_1EEEEEENSA_6LayoutISE_NSB_IJNSC_ILi0EEESW_SW_EEEEENSB_IJNSA_10UnderscoreESZ_SZ_EEEEENS7_6detail26Sm90ImplicitGemmTileTraitsINSA_20SM90_TMA_LOAD_IM2COLENSA_14ComposedLayoutINSA_7SwizzleILi3ELi4ELi3EEENSA_18smem_ptr_flag_bitsILi32EEENSV_INSB_IJNSB_IJNSC_ILi8EEES1A_EEENSB_IJSJ_SD_EEENSB_IJSD_NSC_ILi9EEEEEEEEENSB_IJNSB_IJSJ_NSC_ILi256EEEEEENSB_IJSD_SW_EEENSB_IJSW_NSC_ILi2048EEEEEEEEEEEEEvEENS13_INSA_13SM90_TMA_LOADENS15_IS17_S19_NSV_INSB_IJNSB_IJS1A_NSC_ILi16EEEEEES1C_S1E_EEENSB_IJS1H_S1I_NSB_IJSW_NSC_ILi4096EEEEEEEEEEEEEvEEEENS_8epilogue10collective6detail29Sm90TmaWarpSpecializedAdapterINS21_15DefaultEpilogueISM_NSB_IJNSB_IJllllEEESD_SW_EEES26_NS20_6thread17LinearCombinationISM_Li1EffLNS27_9ScaleType4KindE0ELNS_15FloatRoundStyleE2ESM_EENS_4gemm15EpilogueDefaultEEEEEvvEEEEvNT_6ParamsE)
        /*0020*/ 	.word	0x00000000
.L_16:


//--------------------- .nv.compat                --------------------------
	.section	.nv.compat,"",@"SHT_CUDA_COMPAT_INFO"
	.align	4
        /*0000*/ 	.byte	0x02, 0x09, 0x01, 0x00, 0x02, 0x02, 0x04, 0x00, 0x02, 0x05, 0x05, 0x00, 0x03, 0x07, 0x01, 0x01
        /*0010*/ 	.byte	0x02, 0x03, 0x01, 0x00, 0x02, 0x06, 0x01, 0x00, 0x04, 0x0b, 0x08, 0x00, 0x00, 0x00, 0x00, 0x00
        /*0020*/ 	.byte	0x00, 0x00, 0x00, 0x00


//--------------------- .nv.info._ZN7cutlass13device_kernelINS_4conv6kernel13ConvUniversalINS1_16ConvProblemShapeILNS1_8OperatorE0ELi3EEENS1_10collective14CollectiveConvINS1_46MainloopSm90TmaGmmaWarpSpecializedImplicitGemmILS5_0ELi9ELi3EN4cute5tupleIJNSA_1CILi1EEESD_SD_EEENS1_36KernelImplicitTmaWarpSpecializedSm90ELi1EEENSB_IJNSC_ILi64EEENSC_ILi128EEENSB_IJNSC_ILi32EEEEEEEEENS_10tfloat32_tESM_NSA_8TiledMMAINSA_8MMA_AtomIJNSA_4SM904GMMA30MMA_64x128x8_F32TF32TF32_SS_TNILNSQ_7ScaleInE1ELSS_1EEEEEENSA_6LayoutISE_NSB_IJNSC_ILi0EEESW_SW_EEEEENSB_IJNSA_10UnderscoreESZ_SZ_EEEEENS7_6detail26Sm90ImplicitGemmTileTraitsINSA_20SM90_TMA_LOAD_IM2COLENSA_14ComposedLayoutINSA_7SwizzleILi3ELi4ELi3EEENSA_18smem_ptr_flag_bitsILi32EEENSV_INSB_IJNSB_IJNSC_ILi8EEES1A_EEENSB_IJSJ_SD_EEENSB_IJSD_NSC_ILi9EEEEEEEEENSB_IJNSB_IJSJ_NSC_ILi256EEEEEENSB_IJSD_SW_EEENSB_IJSW_NSC_ILi2048EEEEEEEEEEEEEvEENS13_INSA_13SM90_TMA_LOADENS15_IS17_S19_NSV_INSB_IJNSB_IJS1A_NSC_ILi16EEEEEES1C_S1E_EEENSB_IJS1H_S1I_NSB_IJSW_NSC_ILi4096EEEEEEEEEEEEEvEEEENS_8epilogue10collective6detail29Sm90TmaWarpSpecializedAdapterINS21_15DefaultEpilogueISM_NSB_IJNSB_IJllllEEESD_SW_EEES26_NS20_6thread17LinearCombinationISM_Li1EffLNS27_9ScaleType4KindE0ELNS_15FloatRoundStyleE2ESM_EENS_4gemm15EpilogueDefaultEEEEEvvEEEEvNT_6ParamsE --------------------------
	.section	.nv.info._ZN7cutlass13device_kernelINS_4conv6kernel13ConvUniversalINS1_16ConvProblemShapeILNS1_8OperatorE0ELi3EEENS1_10collective14CollectiveConvINS1_46MainloopSm90TmaGmmaWarpSpecializedImplicitGemmILS5_0ELi9ELi3EN4cute5tupleIJNSA_1CILi1EEESD_SD_EEENS1_36KernelImplicitTmaWarpSpecializedSm90ELi1EEENSB_IJNSC_ILi64EEENSC_ILi128EEENSB_IJNSC_ILi32EEEEEEEEENS_10tfloat32_tESM_NSA_8TiledMMAINSA_8MMA_AtomIJNSA_4SM904GMMA30MMA_64x128x8_F32TF32TF32_SS_TNILNSQ_7ScaleInE1ELSS_1EEEEEENSA_6LayoutISE_NSB_IJNSC_ILi0EEESW_SW_EEEEENSB_IJNSA_10UnderscoreESZ_SZ_EEEEENS7_6detail26Sm90ImplicitGemmTileTraitsINSA_20SM90_TMA_LOAD_IM2COLENSA_14ComposedLayoutINSA_7SwizzleILi3ELi4ELi3EEENSA_18smem_ptr_flag_bitsILi32EEENSV_INSB_IJNSB_IJNSC_ILi8EEES1A_EEENSB_IJSJ_SD_EEENSB_IJSD_NSC_ILi9EEEEEEEEENSB_IJNSB_IJSJ_NSC_ILi256EEEEEENSB_IJSD_SW_EEENSB_IJSW_NSC_ILi2048EEEEEEEEEEEEEvEENS13_INSA_13SM90_TMA_LOADENS15_IS17_S19_NSV_INSB_IJNSB_IJS1A_NSC_ILi16EEEEEES1C_S1E_EEENSB_IJS1H_S1I_NSB_IJSW_NSC_ILi4096EEEEEEEEEEEEEvEEEENS_8epilogue10collective6detail29Sm90TmaWarpSpecializedAdapterINS21_15DefaultEpilogueISM_NSB_IJNSB_IJllllEEESD_SW_EEES26_NS20_6thread17LinearCombinationISM_Li1EffLNS27_9ScaleType4KindE0ELNS_15FloatRoundStyleE2ESM_EENS_4gemm15EpilogueDefaultEEEEEvvEEEEvNT_6ParamsE,"",@"SHT_CUDA_INFO"
	.sectionflags	@""
	.align	4


	//----- nvinfo : EIATTR_CUDA_API_VERSION
	.align		4
        /*0000*/ 	.byte	0x04, 0x37
        /*0002*/ 	.short	(.L_18 - .L_17)
.L_17:
        /*0004*/ 	.word	0x00000082


	//----- nvinfo : EIATTR_KPARAM_INFO
	.align		4
.L_18:
        /*0008*/ 	.byte	0x04, 0x17
        /*000a*/ 	.short	(.L_20 - .L_19)
.L_19:
        /*000c*/ 	.word	0x00000000
        /*0010*/ 	.short	0x0000
        /*0012*/ 	.short	0x0070
        /*0014*/ 	.byte	0x00, 0xf0, 0x01, 0x10


	//----- nvinfo : EIATTR_SPARSE_MMA_MASK
	.align		4
.L_20:
        /*0018*/ 	.byte	0x03, 0x50
        /*001a*/ 	.short	0x0000


	//----- nvinfo : EIATTR_MAXREG_COUNT
	.align		4
        /*001c*/ 	.byte	0x03, 0x1b
        /*001e*/ 	.short	0x00ff


	//----- nvinfo : EIATTR_NUM_BARRIERS
	.align		4
        /*0020*/ 	.byte	0x02, 0x4c
        /*0022*/ 	.byte	0x01
	.zero		1


	//----- nvinfo : EIATTR_MERCURY_ISA_VERSION
	.align		4
        /*0024*/ 	.byte	0x03, 0x5f
        /*0026*/ 	.short	0x0101


	//----- nvinfo : EIATTR_COOP_GROUP_MASK_REGIDS
	.align		4
        /*0028*/ 	.byte	0x04, 0x29
        /*002a*/ 	.short	(.L_22 - .L_21)


	//   ....[0]....
.L_21:
        /*002c*/ 	.word	0xffffffff


	//   ....[1]....
        /*0030*/ 	.word	0xffffffff


	//   ....[2]....
        /*0034*/ 	.word	0xffffffff


	//----- nvinfo : EIATTR_COOP_GROUP_INSTR_OFFSETS
	.align		4
.L_22:
        /*0038*/ 	.byte	0x04, 0x28
        /*003a*/ 	.short	(.L_24 - .L_23)


	//   ....[0]....
.L_23:
        /*003c*/ 	.word	0x00000060


	//   ....[1]....
        /*0040*/ 	.word	0x00000070


	//   ....[2]....
        /*0044*/ 	.word	0x00000130


	//----- nvinfo : EIATTR_MBARRIER_INSTR_OFFSETS
	.align		4
.L_24:
        /*0048*/ 	.byte	0x04, 0x39
        /*004a*/ 	.short	(.L_26 - .L_25)


	//   ....[0]....
.L_25:
        /*004c*/ 	.word	0x00000270
        /*0050*/ 	.word	0x000000ff
        /*0054*/ 	.word	0x00036000
        /*0058*/ 	.short	0x0100
        /*005a*/ 	.byte	0x08
	.zero		1


	//   ....[1]....
        /*005c*/ 	.word	0x00000280
        /*0060*/ 	.word	0x000000ff
        /*0064*/ 	.word	0x00036048
        /*0068*/ 	.short	0x0100
        /*006a*/ 	.byte	0x08
	.zero		1


	//   ....[2]....
        /*006c*/ 	.word	0x00000290
        /*0070*/ 	.word	0x000000ff
        /*0074*/ 	.word	0x00036008
        /*0078*/ 	.short	0x0100
        /*007a*/ 	.byte	0x08
	.zero		1


	//   ....[3]....
        /*007c*/ 	.word	0x000002a0
        /*0080*/ 	.word	0x000000ff
        /*0084*/ 	.word	0x00036050
        /*0088*/ 	.short	0x0100
        /*008a*/ 	.byte	0x08
	.zero		1


	//   ....[4]....
        /*008c*/ 	.word	0x000002b0
        /*0090*/ 	.word	0x000000ff
        /*0094*/ 	.word	0x00036010
        /*0098*/ 	.short	0x0100
        /*009a*/ 	.byte	0x08
	.zero		1


	//   ....[5]....
        /*009c*/ 	.word	0x000002c0
        /*00a0*/ 	.word	0x000000ff
        /*00a4*/ 	.word	0x00036058
        /*00a8*/ 	.short	0x0100
        /*00aa*/ 	.byte	0x08
	.zero		1


	//   ....[6]....
        /*00ac*/ 	.word	0x000002d0
        /*00b0*/ 	.word	0x000000ff
        /*00b4*/ 	.word	0x00036018
        /*00b8*/ 	.short	0x0100
        /*00ba*/ 	.byte	0x08
	.zero		1


	//   ....[7]....
        /*00bc*/ 	.word	0x000002e0
        /*00c0*/ 	.word	0x000000ff
        /*00c4*/ 	.word	0x00036060
        /*00c8*/ 	.short	0x0100
        /*00ca*/ 	.byte	0x08
	.zero		1


	//   ....[8]....
        /*00cc*/ 	.word	0x000002f0
        /*00d0*/ 	.word	0x000000ff
        /*00d4*/ 	.word	0x00036020
        /*00d8*/ 	.short	0x0100
        /*00da*/ 	.byte	0x08
	.zero		1


	//   ....[9]....
        /*00dc*/ 	.word	0x00000300
        /*00e0*/ 	.word	0x000000ff
        /*00e4*/ 	.word	0x00036068
        /*00e8*/ 	.short	0x0100
        /*00ea*/ 	.byte	0x08
	.zero		1


	//   ....[10]....
        /*00ec*/ 	.word	0x00000310
        /*00f0*/ 	.word	0x000000ff
        /*00f4*/ 	.word	0x00036028
        /*00f8*/ 	.short	0x0100
        /*00fa*/ 	.byte	0x08
	.zero		1


	//   ....[11]....
        /*00fc*/ 	.word	0x00000320
        /*0100*/ 	.word	0x000000ff
        /*0104*/ 	.word	0x00036070
        /*0108*/ 	.short	0x0100
        /*010a*/ 	.byte	0x08
	.zero		1


	//   ....[12]....
        /*010c*/ 	.word	0x00000330
        /*0110*/ 	.word	0x000000ff
        /*0114*/ 	.word	0x00036030
        /*0118*/ 	.short	0x0100
        /*011a*/ 	.byte	0x08
	.zero		1


	//   ....[13]....
        /*011c*/ 	.word	0x00000340
        /*0120*/ 	.word	0x000000ff
        /*0124*/ 	.word	0x00036078
        /*0128*/ 	.short	0x0100
        /*012a*/ 	.byte	0x08
	.zero		1


	//   ....[14]....
        /*012c*/ 	.word	0x00000350
        /*0130*/ 	.word	0x000000ff
        /*0134*/ 	.word	0x00036038
        /*0138*/ 	.short	0x0100
        /*013a*/ 	.byte	0x08
	.zero		1


	//   ....[15]....
        /*013c*/ 	.word	0x00000360
        /*0140*/ 	.word	0x000000ff
        /*0144*/ 	.word	0x00036080
        /*0148*/ 	.short	0x0100
        /*014a*/ 	.byte	0x08
	.zero		1


	//   ....[16]....
        /*014c*/ 	.word	0x00000370
        /*0150*/ 	.word	0x000000ff
        /*0154*/ 	.word	0x00036040
        /*0158*/ 	.short	0x0100
        /*015a*/ 	.byte	0x08
	.zero		1


	//   ....[17]....
        /*015c*/ 	.word	0x00000380
        /*0160*/ 	.word	0x000000ff
        /*0164*/ 	.word	0x00036088
        /*0168*/ 	.short	0x0100
        /*016a*/ 	.byte	0x08
	.zero		1


	//   ....[18]....
        /*016c*/ 	.word	0x00000a70
        /*0170*/ 	.word	0x00000006
        /*0174*/ 	.word	0x00036000
        /*0178*/ 	.short	0x010a
        /*017a*/ 	.byte	0x3f
	.zero		1


	//   ....[19]....
        /*017c*/ 	.word	0x00000e10
        /*0180*/ 	.word	0x00000008
        /*0184*/ 	.word	0x00036000
        /*0188*/ 	.short	0x010a
        /*018a*/ 	.byte	0x3f
	.zero		1


	//   ....[20]....
        /*018c*/ 	.word	0x00001030
        /*0190*/ 	.word	0x000000ff
        /*0194*/ 	.word	0x00000000
        /*0198*/ 	.short	0x0101
        /*019a*/ 	.byte	0x06
	.zero		1


	//   ....[21]....
        /*019c*/ 	.word	0x00001230
        /*01a0*/ 	.word	0x00000006
        /*01a4*/ 	.word	0x00000000
        /*01a8*/ 	.short	0x0101
        /*01aa*/ 	.byte	0x3f
	.zero		1


	//   ....[22]....
        /*01ac*/ 	.word	0x000055c0
        /*01b0*/ 	.word	0x00000011
        /*01b4*/ 	.word	0x00036048
        /*01b8*/ 	.short	0x010a
        /*01ba*/ 	.byte	0x3f
	.zero		1


	//   ....[23]....
        /*01bc*/ 	.word	0x00005db0
        /*01c0*/ 	.word	0x00000002
        /*01c4*/ 	.word	0x00000000
        /*01c8*/ 	.short	0x010a
        /*01ca*/ 	.byte	0x3f
	.zero		1


	//   ....[24]....
        /*01cc*/ 	.word	0x00005e60
        /*01d0*/ 	.word	0x00000000
        /*01d4*/ 	.word	0x00000000
        /*01d8*/ 	.short	0x010a
        /*01da*/ 	.byte	0x3f
	.zero		1


	//   ....[25]....
        /*01dc*/ 	.word	0x00005f10
        /*01e0*/ 	.word	0x00000000
        /*01e4*/ 	.word	0x00000000
        /*01e8*/ 	.short	0x010a
        /*01ea*/ 	.byte	0x3f
	.zero		1


	//   ....[26]....
        /*01ec*/ 	.word	0x00005fc0
        /*01f0*/ 	.word	0x00000000
        /*01f4*/ 	.word	0x00000000
        /*01f8*/ 	.short	0x010a
        /*01fa*/ 	.byte	0x3f
	.zero		1


	//   ....[27]....
        /*01fc*/ 	.word	0x00006070
        /*0200*/ 	.word	0x00000000
        /*0204*/ 	.word	0x00000000
        /*0208*/ 	.short	0x010a
        /*020a*/ 	.byte	0x3f
	.zero		1


	//   ....[28]....
        /*020c*/ 	.word	0x00006120
        /*0210*/ 	.word	0x00000000
        /*0214*/ 	.word	0x00000000
        /*0218*/ 	.short	0x010a
        /*021a*/ 	.byte	0x3f
	.zero		1


	//   ....[29]....
        /*021c*/ 	.word	0x000061d0
        /*0220*/ 	.word	0x00000000
        /*0224*/ 	.word	0x00000000
        /*0228*/ 	.short	0x010a
        /*022a*/ 	.byte	0x3f
	.zero		1


	//   ....[30]....
        /*022c*/ 	.word	0x00006280
        /*0230*/ 	.word	0x00000000
        /*0234*/ 	.word	0x00000000
        /*0238*/ 	.short	0x010a
        /*023a*/ 	.byte	0x3f
	.zero		1


	//   ....[31]....
        /*023c*/ 	.word	0x00006330
        /*0240*/ 	.word	0x00000004
        /*0244*/ 	.word	0x00000000
        /*0248*/ 	.short	0x010a
        /*024a*/ 	.byte	0x3f
	.zero		1


	//----- nvinfo : EIATTR_NUM_MBARRIERS
	.align		4
.L_26:
        /*024c*/ 	.byte	0x03, 0x38
        /*024e*/ 	.short	0x0012


	//----- nvinfo : EIATTR_EXIT_INSTR_OFFSETS
	.align		4
        /*0250*/ 	.byte	0x04, 0x1c
        /*0252*/ 	.short	(.L_28 - .L_27)


	//   ....[0]....
.L_27:
        /*0254*/ 	.word	0x000007a0


	//   ....[1]....
        /*0258*/ 	.word	0x00001380


	//   ....[2]....
        /*025c*/ 	.word	0x00004020


	//   ....[3]....
        /*0260*/ 	.word	0x00004050


	//   ....[4]....
        /*0264*/ 	.word	0x000053a0


	//   ....[5]....
        /*0268*/ 	.word	0x000053d0


	//   ....[6]....
        /*026c*/ 	.word	0x000053f0


	//   ....[7]....
        /*0270*/ 	.word	0x00005ca0


	//   ....[8]....
        /*0274*/ 	.word	0x00006360


	//----- nvinfo : EIATTR_MAX_THREADS
	.align		4
.L_28:
        /*0278*/ 	.byte	0x04, 0x05
        /*027a*/ 	.short	(.L_30 - .L_29)
.L_29:
        /*027c*/ 	.word	0x00000100
        /*0280*/ 	.word	0x00000001
        /*0284*/ 	.word	0x00000001


	//----- nvinfo : EIATTR_CRS_STACK_SIZE
	.align		4
.L_30:
        /*0288*/ 	.byte	0x04, 0x1e
        /*028a*/ 	.short	(.L_32 - .L_31)
.L_31:
        /*028c*/ 	.word	0x00000000


	//----- nvinfo : EIATTR_CBANK_PARAM_SIZE
	.align		4
.L_32:
        /*0290*/ 	.byte	0x03, 0x19
        /*0292*/ 	.short	0x0470


	//----- nvinfo : EIATTR_PARAM_CBANK
	.align		4
        /*0294*/ 	.byte	0x04, 0x0a
        /*0296*/ 	.short	(.L_34 - .L_33)
	.align		4
.L_33:
        /*0298*/ 	.word	index@(.nv.constant0._ZN7cutlass13device_kernelINS_4conv6kernel13ConvUniversalINS1_16ConvProblemShapeILNS1_8OperatorE0ELi3EEENS1_10collective14CollectiveConvINS1_46MainloopSm90TmaGmmaWarpSpecializedImplicitGemmILS5_0ELi9ELi3EN4cute5tupleIJNSA_1CILi1EEESD_SD_EEENS1_36KernelImplicitTmaWarpSpecializedSm90ELi1EEENSB_IJNSC_ILi64EEENSC_ILi128EEENSB_IJNSC_ILi32EEEEEEEEENS_10tfloat32_tESM_NSA_8TiledMMAINSA_8MMA_AtomIJNSA_4SM904GMMA30MMA_64x128x8_F32TF32TF32_SS_TNILNSQ_7ScaleInE1ELSS_1EEEEEENSA_6LayoutISE_NSB_IJNSC_ILi0EEESW_SW_EEEEENSB_IJNSA_10UnderscoreESZ_SZ_EEEEENS7_6detail26Sm90ImplicitGemmTileTraitsINSA_20SM90_TMA_LOAD_IM2COLENSA_14ComposedLayoutINSA_7SwizzleILi3ELi4ELi3EEENSA_18smem_ptr_flag_bitsILi32EEENSV_INSB_IJNSB_IJNSC_ILi8EEES1A_EEENSB_IJSJ_SD_EEENSB_IJSD_NSC_ILi9EEEEEEEEENSB_IJNSB_IJSJ_NSC_ILi256EEEEEENSB_IJSD_SW_EEENSB_IJSW_NSC_ILi2048EEEEEEEEEEEEEvEENS13_INSA_13SM90_TMA_LOADENS15_IS17_S19_NSV_INSB_IJNSB_IJS1A_NSC_ILi16EEEEEES1C_S1E_EEENSB_IJS1H_S1I_NSB_IJSW_NSC_ILi4096EEEEEEEEEEEEEvEEEENS_8epilogue10collective6detail29Sm90TmaWarpSpecializedAdapterINS21_15DefaultEpilogueISM_NSB_IJNSB_IJllllEEESD_SW_EEES26_NS20_6thread17LinearCombinationISM_Li1EffLNS27_9ScaleType4KindE0ELNS_15FloatRoundStyleE2ESM_EENS_4gemm15EpilogueDefaultEEEEEvvEEEEvNT_6ParamsE)
        /*029c*/ 	.short	0x0210
        /*029e*/ 	.short	0x0470


	//----- nvinfo : EIATTR_SW_WAR
	.align		4
.L_34:
        /*02a0*/ 	.byte	0x04, 0x36
        /*02a2*/ 	.short	(.L_36 - .L_35)
.L_35:
        /*02a4*/ 	.word	0x00000008
.L_36:


//--------------------- .nv.callgraph             --------------------------
	.section	.nv.callgraph,"",@"SHT_CUDA_CALLGRAPH"
	.align	4
	.sectionentsize	8
	.align		4
        /*0000*/ 	.word	0x00000000
	.align		4
        /*0004*/ 	.word	0xffffffff
	.align		4
        /*0008*/ 	.word	0x00000000
	.align		4
        /*000c*/ 	.word	0xfffffffe
	.align		4
        /*0010*/ 	.word	0x00000000
	.align		4
        /*0014*/ 	.word	0xfffffffd
	.align		4
        /*0018*/ 	.word	0x00000000
	.align		4
        /*001c*/ 	.word	0xfffffffc


//--------------------- .nv.constant4             --------------------------
	.section	.nv.constant4,"a",@progbits
	.align	8
	.align		8
.nv.constant4:
        /*0000*/ 	.dword	_ZN39_INTERNAL_4b3b8858_4_k_cu_d909a835_33504cuda3std3__45__cpo5beginE
	.align		8
        /*0008*/ 	.dword	_ZN39_INTERNAL_4b3b8858_4_k_cu_d909a835_33504cuda3std3__45__cpo3endE
	.align		8
        /*0010*/ 	.dword	_ZN39_INTERNAL_4b3b8858_4_k_cu_d909a835_33504cuda3std3__45__cpo6cbeginE
	.align		8
        /*0018*/ 	.dword	_ZN39_INTERNAL_4b3b8858_4_k_cu_d909a835_33504cuda3std3__45__cpo4cendE
	.align		8
        /*0020*/ 	.dword	_ZN39_INTERNAL_4b3b8858_4_k_cu_d909a835_33504cuda3std3__441_GLOBAL__N__4b3b8858_4_k_cu_d909a835_33506ignoreE
	.align		8
        /*0028*/ 	.dword	_ZN39_INTERNAL_4b3b8858_4_k_cu_d909a835_33504cuda3std3__419piecewise_constructE
	.align		8
        /*0030*/ 	.dword	_ZN39_INTERNAL_4b3b8858_4_k_cu_d909a835_33504cuda3std3__48in_placeE
	.align		8
        /*0038*/ 	.dword	_ZN39_INTERNAL_4b3b8858_4_k_cu_d909a835_33504cuda3std6ranges3__45__cpo4swapE
	.align		8
        /*0040*/ 	.dword	_ZN39_INTERNAL_4b3b8858_4_k_cu_d909a835_33504cuda3std6ranges3__45__cpo9iter_moveE
	.align		8
        /*0048*/ 	.dword	_ZN39_INTERNAL_4b3b8858_4_k_cu_d909a835_33504cute7productE
	.align		8
        /*0050*/ 	.dword	_ZN39_INTERNAL_4b3b8858_4_k_cu_d909a835_33504cute1_E


//--------------------- .text._ZN7cutlass13device_kernelINS_4conv6kernel13ConvUniversalINS1_16ConvProblemShapeILNS1_8OperatorE0ELi3EEENS1_10collective14CollectiveConvINS1_46MainloopSm90TmaGmmaWarpSpecializedImplicitGemmILS5_0ELi9ELi3EN4cute5tupleIJNSA_1CILi1EEESD_SD_EEENS1_36KernelImplicitTmaWarpSpecializedSm90ELi1EEENSB_IJNSC_ILi64EEENSC_ILi128EEENSB_IJNSC_ILi32EEEEEEEEENS_10tfloat32_tESM_NSA_8TiledMMAINSA_8MMA_AtomIJNSA_4SM904GMMA30MMA_64x128x8_F32TF32TF32_SS_TNILNSQ_7ScaleInE1ELSS_1EEEEEENSA_6LayoutISE_NSB_IJNSC_ILi0EEESW_SW_EEEEENSB_IJNSA_10UnderscoreESZ_SZ_EEEEENS7_6detail26Sm90ImplicitGemmTileTraitsINSA_20SM90_TMA_LOAD_IM2COLENSA_14ComposedLayoutINSA_7SwizzleILi3ELi4ELi3EEENSA_18smem_ptr_flag_bitsILi32EEENSV_INSB_IJNSB_IJNSC_ILi8EEES1A_EEENSB_IJSJ_SD_EEENSB_IJSD_NSC_ILi9EEEEEEEEENSB_IJNSB_IJSJ_NSC_ILi256EEEEEENSB_IJSD_SW_EEENSB_IJSW_NSC_ILi2048EEEEEEEEEEEEEvEENS13_INSA_13SM90_TMA_LOADENS15_IS17_S19_NSV_INSB_IJNSB_IJS1A_NSC_ILi16EEEEEES1C_S1E_EEENSB_IJS1H_S1I_NSB_IJSW_NSC_ILi4096EEEEEEEEEEEEEvEEEENS_8epilogue10collective6detail29Sm90TmaWarpSpecializedAdapterINS21_15DefaultEpilogueISM_NSB_IJNSB_IJllllEEESD_SW_EEES26_NS20_6thread17LinearCombinationISM_Li1EffLNS27_9ScaleType4KindE0ELNS_15FloatRoundStyleE2ESM_EENS_4gemm15EpilogueDefaultEEEEEvvEEEEvNT_6ParamsE --------------------------
	.section	.text._ZN7cutlass13device_kernelINS_4conv6kernel13ConvUniversalINS1_16ConvProblemShapeILNS1_8OperatorE0ELi3EEENS1_10collective14CollectiveConvINS1_46MainloopSm90TmaGmmaWarpSpecializedImplicitGemmILS5_0ELi9ELi3EN4cute5tupleIJNSA_1CILi1EEESD_SD_EEENS1_36KernelImplicitTmaWarpSpecializedSm90ELi1EEENSB_IJNSC_ILi64EEENSC_ILi128EEENSB_IJNSC_ILi32EEEEEEEEENS_10tfloat32_tESM_NSA_8TiledMMAINSA_8MMA_AtomIJNSA_4SM904GMMA30MMA_64x128x8_F32TF32TF32_SS_TNILNSQ_7ScaleInE1ELSS_1EEEEEENSA_6LayoutISE_NSB_IJNSC_ILi0EEESW_SW_EEEEENSB_IJNSA_10UnderscoreESZ_SZ_EEEEENS7_6detail26Sm90ImplicitGemmTileTraitsINSA_20SM90_TMA_LOAD_IM2COLENSA_14ComposedLayoutINSA_7SwizzleILi3ELi4ELi3EEENSA_18smem_ptr_flag_bitsILi32EEENSV_INSB_IJNSB_IJNSC_ILi8EEES1A_EEENSB_IJSJ_SD_EEENSB_IJSD_NSC_ILi9EEEEEEEEENSB_IJNSB_IJSJ_NSC_ILi256EEEEEENSB_IJSD_SW_EEENSB_IJSW_NSC_ILi2048EEEEEEEEEEEEEvEENS13_INSA_13SM90_TMA_LOADENS15_IS17_S19_NSV_INSB_IJNSB_IJS1A_NSC_ILi16EEEEEES1C_S1E_EEENSB_IJS1H_S1I_NSB_IJSW_NSC_ILi4096EEEEEEEEEEEEEvEEEENS_8epilogue10collective6detail29Sm90TmaWarpSpecializedAdapterINS21_15DefaultEpilogueISM_NSB_IJNSB_IJllllEEESD_SW_EEES26_NS20_6thread17LinearCombinationISM_Li1EffLNS27_9ScaleType4KindE0ELNS_15FloatRoundStyleE2ESM_EENS_4gemm15EpilogueDefaultEEEEEvvEEEEvNT_6ParamsE,"ax",@progbits
	.align	128
.text._ZN7cutlass13device_kernelINS_4conv6kernel13ConvUniversalINS1_16ConvProblemShapeILNS1_8OperatorE0ELi3EEENS1_10collective14CollectiveConvINS1_46MainloopSm90TmaGmmaWarpSpecializedImplicitGemmILS5_0ELi9ELi3EN4cute5tupleIJNSA_1CILi1EEESD_SD_EEENS1_36KernelImplicitTmaWarpSpecializedSm90ELi1EEENSB_IJNSC_ILi64EEENSC_ILi128EEENSB_IJNSC_ILi32EEEEEEEEENS_10tfloat32_tESM_NSA_8TiledMMAINSA_8MMA_AtomIJNSA_4SM904GMMA30MMA_64x128x8_F32TF32TF32_SS_TNILNSQ_7ScaleInE1ELSS_1EEEEEENSA_6LayoutISE_NSB_IJNSC_ILi0EEESW_SW_EEEEENSB_IJNSA_10UnderscoreESZ_SZ_EEEEENS7_6detail26Sm90ImplicitGemmTileTraitsINSA_20SM90_TMA_LOAD_IM2COLENSA_14ComposedLayoutINSA_7SwizzleILi3ELi4ELi3EEENSA_18smem_ptr_flag_bitsILi32EEENSV_INSB_IJNSB_IJNSC_ILi8EEES1A_EEENSB_IJSJ_SD_EEENSB_IJSD_NSC_ILi9EEEEEEEEENSB_IJNSB_IJSJ_NSC_ILi256EEEEEENSB_IJSD_SW_EEENSB_IJSW_NSC_ILi2048EEEEEEEEEEEEEvEENS13_INSA_13SM90_TMA_LOADENS15_IS17_S19_NSV_INSB_IJNSB_IJS1A_NSC_ILi16EEEEEES1C_S1E_EEENSB_IJS1H_S1I_NSB_IJSW_NSC_ILi4096EEEEEEEEEEEEEvEEEENS_8epilogue10collective6detail29Sm90TmaWarpSpecializedAdapterINS21_15DefaultEpilogueISM_NSB_IJNSB_IJllllEEESD_SW_EEES26_NS20_6thread17LinearCombinationISM_Li1EffLNS27_9ScaleType4KindE0ELNS_15FloatRoundStyleE2ESM_EENS_4gemm15EpilogueDefaultEEEEEvvEEEEvNT_6ParamsE:
        .type           _ZN7cutlass13device_kernelINS_4conv6kernel13ConvUniversalINS1_16ConvProblemShapeILNS1_8OperatorE0ELi3EEENS1_10collective14CollectiveConvINS1_46MainloopSm90TmaGmmaWarpSpecializedImplicitGemmILS5_0ELi9ELi3EN4cute5tupleIJNSA_1CILi1EEESD_SD_EEENS1_36KernelImplicitTmaWarpSpecializedSm90ELi1EEENSB_IJNSC_ILi64EEENSC_ILi128EEENSB_IJNSC_ILi32EEEEEEEEENS_10tfloat32_tESM_NSA_8TiledMMAINSA_8MMA_AtomIJNSA_4SM904GMMA30MMA_64x128x8_F32TF32TF32_SS_TNILNSQ_7ScaleInE1ELSS_1EEEEEENSA_6LayoutISE_NSB_IJNSC_ILi0EEESW_SW_EEEEENSB_IJNSA_10UnderscoreESZ_SZ_EEEEENS7_6detail26Sm90ImplicitGemmTileTraitsINSA_20SM90_TMA_LOAD_IM2COLENSA_14ComposedLayoutINSA_7SwizzleILi3ELi4ELi3EEENSA_18smem_ptr_flag_bitsILi32EEENSV_INSB_IJNSB_IJNSC_ILi8EEES1A_EEENSB_IJSJ_SD_EEENSB_IJSD_NSC_ILi9EEEEEEEEENSB_IJNSB_IJSJ_NSC_ILi256EEEEEENSB_IJSD_SW_EEENSB_IJSW_NSC_ILi2048EEEEEEEEEEEEEvEENS13_INSA_13SM90_TMA_LOADENS15_IS17_S19_NSV_INSB_IJNSB_IJS1A_NSC_ILi16EEEEEES1C_S1E_EEENSB_IJS1H_S1I_NSB_IJSW_NSC_ILi4096EEEEEEEEEEEEEvEEEENS_8epilogue10collective6detail29Sm90TmaWarpSpecializedAdapterINS21_15DefaultEpilogueISM_NSB_IJNSB_IJllllEEESD_SW_EEES26_NS20_6thread17LinearCombinationISM_Li1EffLNS27_9ScaleType4KindE0ELNS_15FloatRoundStyleE2ESM_EENS_4gemm15EpilogueDefaultEEEEEvvEEEEvNT_6ParamsE,@function
        .size           _ZN7cutlass13device_kernelINS_4conv6kernel13ConvUniversalINS1_16ConvProblemShapeILNS1_8OperatorE0ELi3EEENS1_10collective14CollectiveConvINS1_46MainloopSm90TmaGmmaWarpSpecializedImplicitGemmILS5_0ELi9ELi3EN4cute5tupleIJNSA_1CILi1EEESD_SD_EEENS1_36KernelImplicitTmaWarpSpecializedSm90ELi1EEENSB_IJNSC_ILi64EEENSC_ILi128EEENSB_IJNSC_ILi32EEEEEEEEENS_10tfloat32_tESM_NSA_8TiledMMAINSA_8MMA_AtomIJNSA_4SM904GMMA30MMA_64x128x8_F32TF32TF32_SS_TNILNSQ_7ScaleInE1ELSS_1EEEEEENSA_6LayoutISE_NSB_IJNSC_ILi0EEESW_SW_EEEEENSB_IJNSA_10UnderscoreESZ_SZ_EEEEENS7_6detail26Sm90ImplicitGemmTileTraitsINSA_20SM90_TMA_LOAD_IM2COLENSA_14ComposedLayoutINSA_7SwizzleILi3ELi4ELi3EEENSA_18smem_ptr_flag_bitsILi32EEENSV_INSB_IJNSB_IJNSC_ILi8EEES1A_EEENSB_IJSJ_SD_EEENSB_IJSD_NSC_ILi9EEEEEEEEENSB_IJNSB_IJSJ_NSC_ILi256EEEEEENSB_IJSD_SW_EEENSB_IJSW_NSC_ILi2048EEEEEEEEEEEEEvEENS13_INSA_13SM90_TMA_LOADENS15_IS17_S19_NSV_INSB_IJNSB_IJS1A_NSC_ILi16EEEEEES1C_S1E_EEENSB_IJS1H_S1I_NSB_IJSW_NSC_ILi4096EEEEEEEEEEEEEvEEEENS_8epilogue10collective6detail29Sm90TmaWarpSpecializedAdapterINS21_15DefaultEpilogueISM_NSB_IJNSB_IJllllEEESD_SW_EEES26_NS20_6thread17LinearCombinationISM_Li1EffLNS27_9ScaleType4KindE0ELNS_15FloatRoundStyleE2ESM_EENS_4gemm15EpilogueDefaultEEEEEvvEEEEvNT_6ParamsE,(.L_x_163 - _ZN7cutlass13device_kernelINS_4conv6kernel13ConvUniversalINS1_16ConvProblemShapeILNS1_8OperatorE0ELi3EEENS1_10collective14CollectiveConvINS1_46MainloopSm90TmaGmmaWarpSpecializedImplicitGemmILS5_0ELi9ELi3EN4cute5tupleIJNSA_1CILi1EEESD_SD_EEENS1_36KernelImplicitTmaWarpSpecializedSm90ELi1EEENSB_IJNSC_ILi64EEENSC_ILi128EEENSB_IJNSC_ILi32EEEEEEEEENS_10tfloat32_tESM_NSA_8TiledMMAINSA_8MMA_AtomIJNSA_4SM904GMMA30MMA_64x128x8_F32TF32TF32_SS_TNILNSQ_7ScaleInE1ELSS_1EEEEEENSA_6LayoutISE_NSB_IJNSC_ILi0EEESW_SW_EEEEENSB_IJNSA_10UnderscoreESZ_SZ_EEEEENS7_6detail26Sm90ImplicitGemmTileTraitsINSA_20SM90_TMA_LOAD_IM2COLENSA_14ComposedLayoutINSA_7SwizzleILi3ELi4ELi3EEENSA_18smem_ptr_flag_bitsILi32EEENSV_INSB_IJNSB_IJNSC_ILi8EEES1A_EEENSB_IJSJ_SD_EEENSB_IJSD_NSC_ILi9EEEEEEEEENSB_IJNSB_IJSJ_NSC_ILi256EEEEEENSB_IJSD_SW_EEENSB_IJSW_NSC_ILi2048EEEEEEEEEEEEEvEENS13_INSA_13SM90_TMA_LOADENS15_IS17_S19_NSV_INSB_IJNSB_IJS1A_NSC_ILi16EEEEEES1C_S1E_EEENSB_IJS1H_S1I_NSB_IJSW_NSC_ILi4096EEEEEEEEEEEEEvEEEENS_8epilogue10collective6detail29Sm90TmaWarpSpecializedAdapterINS21_15DefaultEpilogueISM_NSB_IJNSB_IJllllEEESD_SW_EEES26_NS20_6thread17LinearCombinationISM_Li1EffLNS27_9ScaleType4KindE0ELNS_15FloatRoundStyleE2ESM_EENS_4gemm15EpilogueDefaultEEEEEvvEEEEvNT_6ParamsE)
        .other          _ZN7cutlass13device_kernelINS_4conv6kernel13ConvUniversalINS1_16ConvProblemShapeILNS1_8OperatorE0ELi3EEENS1_10collective14CollectiveConvINS1_46MainloopSm90TmaGmmaWarpSpecializedImplicitGemmILS5_0ELi9ELi3EN4cute5tupleIJNSA_1CILi1EEESD_SD_EEENS1_36KernelImplicitTmaWarpSpecializedSm90ELi1EEENSB_IJNSC_ILi64EEENSC_ILi128EEENSB_IJNSC_ILi32EEEEEEEEENS_10tfloat32_tESM_NSA_8TiledMMAINSA_8MMA_AtomIJNSA_4SM904GMMA30MMA_64x128x8_F32TF32TF32_SS_TNILNSQ_7ScaleInE1ELSS_1EEEEEENSA_6LayoutISE_NSB_IJNSC_ILi0EEESW_SW_EEEEENSB_IJNSA_10UnderscoreESZ_SZ_EEEEENS7_6detail26Sm90ImplicitGemmTileTraitsINSA_20SM90_TMA_LOAD_IM2COLENSA_14ComposedLayoutINSA_7SwizzleILi3ELi4ELi3EEENSA_18smem_ptr_flag_bitsILi32EEENSV_INSB_IJNSB_IJNSC_ILi8EEES1A_EEENSB_IJSJ_SD_EEENSB_IJSD_NSC_ILi9EEEEEEEEENSB_IJNSB_IJSJ_NSC_ILi256EEEEEENSB_IJSD_SW_EEENSB_IJSW_NSC_ILi2048EEEEEEEEEEEEEvEENS13_INSA_13SM90_TMA_LOADENS15_IS17_S19_NSV_INSB_IJNSB_IJS1A_NSC_ILi16EEEEEES1C_S1E_EEENSB_IJS1H_S1I_NSB_IJSW_NSC_ILi4096EEEEEEEEEEEEEvEEEENS_8epilogue10collective6detail29Sm90TmaWarpSpecializedAdapterINS21_15DefaultEpilogueISM_NSB_IJNSB_IJllllEEESD_SW_EEES26_NS20_6thread17LinearCombinationISM_Li1EffLNS27_9ScaleType4KindE0ELNS_15FloatRoundStyleE2ESM_EENS_4gemm15EpilogueDefaultEEEEEvvEEEEvNT_6ParamsE,@"STO_CUDA_ENTRY STV_DEFAULT"
_ZN7cutlass13device_kernelINS_4conv6kernel13ConvUniversalINS1_16ConvProblemShapeILNS1_8OperatorE0ELi3EEENS1_10collective14CollectiveConvINS1_46MainloopSm90TmaGmmaWarpSpecializedImplicitGemmILS5_0ELi9ELi3EN4cute5tupleIJNSA_1CILi1EEESD_SD_EEENS1_36KernelImplicitTmaWarpSpecializedSm90ELi1EEENSB_IJNSC_ILi64EEENSC_ILi128EEENSB_IJNSC_ILi32EEEEEEEEENS_10tfloat32_tESM_NSA_8TiledMMAINSA_8MMA_AtomIJNSA_4SM904GMMA30MMA_64x128x8_F32TF32TF32_SS_TNILNSQ_7ScaleInE1ELSS_1EEEEEENSA_6LayoutISE_NSB_IJNSC_ILi0EEESW_SW_EEEEENSB_IJNSA_10UnderscoreESZ_SZ_EEEEENS7_6detail26Sm90ImplicitGemmTileTraitsINSA_20SM90_TMA_LOAD_IM2COLENSA_14ComposedLayoutINSA_7SwizzleILi3ELi4ELi3EEENSA_18smem_ptr_flag_bitsILi32EEENSV_INSB_IJNSB_IJNSC_ILi8EEES1A_EEENSB_IJSJ_SD_EEENSB_IJSD_NSC_ILi9EEEEEEEEENSB_IJNSB_IJSJ_NSC_ILi256EEEEEENSB_IJSD_SW_EEENSB_IJSW_NSC_ILi2048EEEEEEEEEEEEEvEENS13_INSA_13SM90_TMA_LOADENS15_IS17_S19_NSV_INSB_IJNSB_IJS1A_NSC_ILi16EEEEEES1C_S1E_EEENSB_IJS1H_S1I_NSB_IJSW_NSC_ILi4096EEEEEEEEEEEEEvEEEENS_8epilogue10collective6detail29Sm90TmaWarpSpecializedAdapterINS21_15DefaultEpilogueISM_NSB_IJNSB_IJllllEEESD_SW_EEES26_NS20_6thread17LinearCombinationISM_Li1EffLNS27_9ScaleType4KindE0ELNS_15FloatRoundStyleE2ESM_EENS_4gemm15EpilogueDefaultEEEEEvvEEEEvNT_6ParamsE:
[----:B------:R-:W-:Y:S01]  /*0000*/  LDC R1, c[0x0][0x28] ;  /* 0x00000a00ff017b82 */ /* 0x000fe20000000800 */
[----:B------:R-:W0:Y:S01]  /*0010*/  S2R R8, SR_TID.X ;  /* 0x0000000000087919 */ /* 0x000e220000002100 */
[----:B------:R-:W-:Y:S01]  /*0020*/  ELECT P0, URZ, PT ;  /* 0x00000000003f782f */ /* 0x000fe20003800000 */
[----:B------:R-:W-:Y:S01]  /*0030*/  BSSY B0, `(.L_x_0) ;  /* 0x000000f000007945 */ /* 0x000fe20003800000 */
[--C-:B0-----:R-:W-:Y:S02]  /*0040*/  SHF.R.U32.HI R0, RZ, 0x5, R8.reuse ;  /* 0x00000005ff007819 */ /* 0x101fe40000011608 */
[----:B------:R-:W-:-:S03]  /*0050*/  SHF.R.U32.HI R3, RZ, 0x7, R8 ;  /* 0x00000007ff037819 */ /* 0x000fc60000011608 */
[----:B------:R-:W0:Y:S04]  /*0060*/  SHFL.IDX PT, R2, R0, RZ, 0x1f ;  /* 0x00001fff00027589 */ /* 0x000e2800000e0000 */
[----:B------:R1:W2:Y:S01]  /*0070*/  SHFL.IDX PT, R7, R3, RZ, 0x1f ;  /* 0x00001fff03077589 */ /* 0x0002a200000e0000 */
[----:B0-----:R-:W-:-:S13]  /*0080*/  ISETP.NE.OR P0, PT, R2, RZ, !P0 ;  /* 0x000000ff0200720c */ /* 0x001fda0004705670 */
[----:B-12---:R-:W-:Y:S05]  /*0090*/  @P0 BRA `(.L_x_1) ;  /* 0x0000000000200947 */ /* 0x006fea0003800000 */
[----:B------:R-:W-:Y:S02]  /*00a0*/  ULDC.64 UR4, c[0x0][0x198] ;  /* 0x0000660000047ab9 */ /* 0x000fe40000000a00 */
[----:B------:R-:W-:Y:S02]  /*00b0*/  UIADD3 UR6, UP0, UR4, 0xf0, URZ ;  /* 0x000000f004067890 */ /* 0x000fe4000ff1e03f */
[----:B------:R-:W-:Y:S02]  /*00c0*/  UIADD3 UR4, UP1, UR4, 0x270, URZ ;  /* 0x0000027004047890 */ /* 0x000fe4000ff3e03f */
[----:B------:R-:W-:Y:S02]  /*00d0*/  UIADD3.X UR7, URZ, UR5, URZ, UP0, !UPT ;  /* 0x000000053f077290 */ /* 0x000fe400087fe43f */
[----:B------:R-:W-:-:S07]  /*00e0*/  UIADD3.X UR5, URZ, UR5, URZ, UP1, !UPT ;  /* 0x000000053f057290 */ /* 0x000fce0008ffe43f */
[----:B------:R0:W-:Y:S02]  /*00f0*/  UTMACCTL.PF [UR6] ;  /* 0x00000000060079b9 */ /* 0x0001e40008040000 */
[----:B------:R0:W-:Y:S02]  /*0100*/  UTMACCTL.PF [UR4] ;  /* 0x00000000040079b9 */ /* 0x0001e40008040000 */
[----:B0-----:R-:W-:Y:S01]  /*0110*/  NOP ;  /* 0x0000000000007918 */ /* 0x001fe20000000000 */
.L_x_1:
[----:B------:R-:W-:Y:S05]  /*0120*/  BSYNC B0 ;  /* 0x0000000000007941 */ /* 0x000fea0003800000 */
.L_x_0:
[----:B------:R-:W0:Y:S01]  /*0130*/  SHFL.IDX PT, R0, R0, RZ, 0x1f ;  /* 0x00001fff00007589 */ /* 0x000e2200000e0000 */
[----:B------:R-:W-:-:S04]  /*0140*/  SHF.R.S32.HI R3, RZ, 0x1f, R2 ;  /* 0x0000001fff037819 */ /* 0x000fc80000011402 */
[----:B------:R-:W-:Y:S02]  /*0150*/  LEA.HI R3, R3, R2, RZ, 0x2 ;  /* 0x0000000203037211 */ /* 0x000fe400078f10ff */
[----:B0-----:R-:W-:-:S13]  /*0160*/  ISETP.NE.AND P0, PT, R0, RZ, PT ;  /* 0x000000ff0000720c */ /* 0x001fda0003f05270 */
[----:B------:R-:W-:Y:S05]  /*0170*/  @P0 BRA `(.L_x_2) ;  /* 0x00000000008c0947 */ /* 0x000fea0003800000 */
[----:B------:R-:W-:Y:S01]  /*0180*/  ELECT P0, URZ, PT ;  /* 0x00000000003f782f */ /* 0x000fe20003800000 */
[----:B------:R-:W-:-:S12]  /*0190*/  BSSY B0, `(.L_x_2) ;  /* 0x0000021000007945 */ /* 0x000fd80003800000 */
[----:B------:R-:W-:Y:S05]  /*01a0*/  @!P0 BRA `(.L_x_3) ;  /* 0x00000000007c8947 */ /* 0x000fea0003800000 */
[----:B------:R-:W0:Y:S01]  /*01b0*/  S2UR UR8, SR_CgaCtaId ;  /* 0x00000000000879c3 */ /* 0x000e220000008800 */
[----:B------:R-:W-:Y:S01]  /*01c0*/  UMOV UR4, 0x400 ;  /* 0x0000040000047882 */ /* 0x000fe20000000000 */
[----:B------:R-:W-:Y:S01]  /*01d0*/  UMOV UR5, 0x1 ;  /* 0x0000000100057882 */ /* 0x000fe20000000000 */
[----:B------:R-:W-:Y:S02]  /*01e0*/  UMOV UR6, 0x80 ;  /* 0x0000008000067882 */ /* 0x000fe40000000000 */
[----:B------:R-:W-:-:S04]  /*01f0*/  UIADD3 UR6, -UR6, 0x100000, URZ ;  /* 0x0010000006067890 */ /* 0x000fc8000fffe13f */
[----:B------:R-:W-:Y:S02]  /*0200*/  USHF.L.U32 UR7, UR6, 0xb, URZ ;  /* 0x0000000b06077899 */ /* 0x000fe4000800063f */
[----:B------:R-:W-:Y:S02]  /*0210*/  USHF.L.U32 UR6, UR6, 0x1, URZ ;  /* 0x0000000106067899 */ /* 0x000fe4000800063f */
[----:B0-----:R-:W-:Y:S02]  /*0220*/  ULEA UR8, UR8, UR4, 0x18 ;  /* 0x0000000408087291 */ /* 0x001fe4000f8ec03f */
[----:B------:R-:W-:-:S04]  /*0230*/  UIADD3 UR4, -UR5, 0x100000, URZ ;  /* 0x0010000005047890 */ /* 0x000fc8000fffe13f */
[----:B------:R-:W-:Y:S02]  /*0240*/  USHF.L.U32 UR5, UR4, 0xb, URZ ;  /* 0x0000000b04057899 */ /* 0x000fe4000800063f */
[----:B------:R-:W-:Y:S01]  /*0250*/  USHF.L.U32 UR4, UR4, 0x1, URZ ;  /* 0x0000000104047899 */ /* 0x000fe2000800063f */
[----:B------:R-:W0:Y:S11]  /*0260*/  FENCE.VIEW.ASYNC.S ;  /* 0x00000000000073c6 */ /* 0x000e360000000000 */
[----:B0-----:R0:W1:Y:S01]  /*0270*/  SYNCS.EXCH.64 URZ, [UR8+0x36000], UR4 ;  /* 0x03600004083f75b2 */ /* 0x0010620008000100 */
[----:B------:R0:W2:Y:S01]  /*0280*/  SYNCS.EXCH.64 URZ, [UR8+0x36048], UR6 ;  /* 0x03604806083f75b2 */ /* 0x0000a20008000100 */
[----:B------:R0:W3:Y:S01]  /*0290*/  SYNCS.EXCH.64 URZ, [UR8+0x36008], UR4 ;  /* 0x03600804083f75b2 */ /* 0x0000e20008000100 */
[----:B------:R0:W4:Y:S01]  /*02a0*/  SYNCS.EXCH.64 URZ, [UR8+0x36050], UR6 ;  /* 0x03605006083f75b2 */ /* 0x0001220008000100 */
[----:B------:R0:W0:Y:S01]  /*02b0*/  SYNCS.EXCH.64 URZ, [UR8+0x36010], UR4 ;  /* 0x03601004083f75b2 */ /* 0x0000220008000100 */
        /* <DEDUP_REMOVED lines=13> */
[----:B------:R-:W-:Y:S01]  /*0390*/  NOP ;  /* 0x0000000000007918 */ /* 0x000fe20000000000 */
.L_x_3:
[----:B0-----:R-:W-:Y:S05]  /*03a0*/  BSYNC B0 ;  /* 0x0000000000007941 */ /* 0x001fea0003800000 */
.L_x_2:
[----:B------:R-:W-:Y:S01]  /*03b0*/  ULDC.64 UR4, c[0x0][0x618] ;  /* 0x0001860000047ab9 */ /* 0x000fe20000000a00 */
[----:B------:R-:W-:Y:S01]  /*03c0*/  LOP3.LUT R3, R3, 0xfffffffc, RZ, 0xc0, !PT ;  /* 0xfffffffc03037812 */ /* 0x000fe200078ec0ff */
[----:B------:R-:W-:Y:S01]  /*03d0*/  NOP ;  /* 0x0000000000007918 */ /* 0x000fe20000000000 */
[----:B------:R-:W-:Y:S01]  /*03e0*/  ISETP.NE.U32.AND P0, PT, RZ, UR4, PT ;  /* 0x00000004ff007c0c */ /* 0x000fe2000bf05070 */
[----:B------:R-:W-:Y:S01]  /*03f0*/  NOP ;  /* 0x0000000000007918 */ /* 0x000fe20000000000 */
[----:B-1234-:R-:W-:Y:S01]  /*0400*/  BAR.SYNC.DEFER_BLOCKING 0x0 ;  /* 0x0000000000007b1d */ /* 0x01efe20000010000 */
[----:B------:R-:W-:Y:S01]  /*0410*/  IMAD.IADD R6, R2, 0x1, -R3 ;  /* 0x0000000102067824 */ /* 0x000fe200078e0a03 */
[----:B------:R-:W-:Y:S02]  /*0420*/  ISETP.NE.AND.EX P0, PT, RZ, UR5, PT, P0 ;  /* 0x00000005ff007c0c */ /* 0x000fe4000bf05300 */
[C---:B------:R-:W-:Y:S02]  /*0430*/  ISETP.NE.AND P2, PT, R7.reuse, 0x1, PT ;  /* 0x000000010700780c */ /* 0x040fe40003f45270 */
[----:B------:R-:W-:Y:S01]  /*0440*/  LOP3.LUT P1, RZ, R7, R6, RZ, 0xfc, !PT ;  /* 0x0000000607ff7212 */ /* 0x000fe2000782fcff */
[----:B------:R-:W-:-:S03]  /*0450*/  ULDC.64 UR12, c[0x0][0x208] ;  /* 0x00008200000c7ab9 */ /* 0x000fc60000000a00 */
[----:B------:R-:W-:-:S04]  /*0460*/  SEL R2, RZ, 0x1, P1 ;  /* 0x00000001ff027807 */ /* 0x000fc80000800000 */
[----:B------:R-:W-:Y:S01]  /*0470*/  SEL R2, R2, 0x2, P2 ;  /* 0x0000000202027807 */ /* 0x000fe20001000000 */
[----:B------:R-:W-:Y:S06]  /*0480*/  @!P0 BRA `(.L_x_4) ;  /* 0x00000000001c8947 */ /* 0x000fec0003800000 */
[----:B------:R-:W0:Y:S02]  /*0490*/  LDC.64 R4, c[0x0][0x618] ;  /* 0x00018600ff047b82 */ /* 0x000e240000000a00 */
[----:B0-----:R-:W2:Y:S02]  /*04a0*/  LDG.E.64 R4, desc[UR12][R4.64] ;  /* 0x0000000c04047981 */ /* 0x001ea4000c1e1b00 */
[----:B--2---:R-:W-:-:S04]  /*04b0*/  ISETP.NE.U32.AND P0, PT, R4, RZ, PT ;  /* 0x000000ff0400720c */ /* 0x004fc80003f05070 */
[----:B------:R-:W-:-:S13]  /*04c0*/  ISETP.NE.AND.EX P0, PT, R5, RZ, PT, P0 ;  /* 0x000000ff0500720c */ /* 0x000fda0003f05300 */
[----:B------:R-:W-:Y:S05]  /*04d0*/  @!P0 BRA `(.L_x_4) ;  /* 0x0000000000088947 */ /* 0x000fea0003800000 */
[----:B------:R2:W5:Y:S01]  /*04e0*/  LD.E R0, desc[UR12][R4.64] ;  /* 0x0000000c04007980 */ /* 0x000562000c101900 */
[----:B------:R-:W-:Y:S05]  /*04f0*/  BRA `(.L_x_5) ;  /* 0x0000000000207947 */ /* 0x000fea0003800000 */
.L_x_4:
[----:B------:R-:W-:Y:S02]  /*0500*/  ULDC.64 UR4, c[0x0][0x608] ;  /* 0x0001820000047ab9 */ /* 0x000fe40000000a00 */
[----:B------:R-:W-:-:S04]  /*0510*/  ISETP.NE.U32.AND P0, PT, RZ, UR4, PT ;  /* 0x00000004ff007c0c */ /* 0x000fc8000bf05070 */
[----:B------:R-:W-:-:S13]  /*0520*/  ISETP.NE.AND.EX P0, PT, RZ, UR5, PT, P0 ;  /* 0x00000005ff007c0c */ /* 0x000fda000bf05300 */
[----:B------:R-:W-:Y:S05]  /*0530*/  @!P0 BRA `(.L_x_6) ;  /* 0x00000000000c8947 */ /* 0x000fea0003800000 */
[----:B------:R-:W0:Y:S02]  /*0540*/  LDC.64 R4, c[0x0][0x608] ;  /* 0x00018200ff047b82 */ /* 0x000e240000000a00 */
[----:B0-----:R0:W5:Y:S01]  /*0550*/  LDG.E R0, desc[UR12][R4.64] ;  /* 0x0000000c04007981 */ /* 0x001162000c1e1900 */
[----:B------:R-:W-:Y:S05]  /*0560*/  BRA `(.L_x_5) ;  /* 0x0000000000047947 */ /* 0x000fea0003800000 */
.L_x_6:
[----:B------:R-:W1:Y:S02]  /*0570*/  LDC R0, c[0x0][0x600] ;  /* 0x00018000ff007b82 */ /* 0x000e640000000800 */
.L_x_5:
[----:B------:R-:W-:Y:S02]  /*0580*/  ULDC.64 UR4, c[0x0][0x620] ;  /* 0x0001880000047ab9 */ /* 0x000fe40000000a00 */
[----:B------:R-:W-:-:S04]  /*0590*/  ISETP.NE.U32.AND P0, PT, RZ, UR4, PT ;  /* 0x00000004ff007c0c */ /* 0x000fc8000bf05070 */
[----:B------:R-:W-:-:S13]  /*05a0*/  ISETP.NE.AND.EX P0, PT, RZ, UR5, PT, P0 ;  /* 0x00000005ff007c0c */ /* 0x000fda000bf05300 */
[----:B------:R-:W-:Y:S05]  /*05b0*/  @!P0 BRA `(.L_x_7) ;  /* 0x00000000001c8947 */ /* 0x000fea0003800000 */
[----:B0-2---:R-:W0:Y:S02]  /*05c0*/  LDC.64 R4, c[0x0][0x620] ;  /* 0x00018800ff047b82 */ /* 0x005e240000000a00 */
[----:B0-----:R-:W2:Y:S02]  /*05d0*/  LDG.E.64 R4, desc[UR12][R4.64] ;  /* 0x0000000c04047981 */ /* 0x001ea4000c1e1b00 */
[----:B--2---:R-:W-:-:S04]  /*05e0*/  ISETP.NE.U32.AND P0, PT, R4, RZ, PT ;  /* 0x000000ff0400720c */ /* 0x004fc80003f05070 */
[----:B------:R-:W-:-:S13]  /*05f0*/  ISETP.NE.AND.EX P0, PT, R5, RZ, PT, P0 ;  /* 0x000000ff0500720c */ /* 0x000fda0003f05300 */
[----:B------:R-:W-:Y:S05]  /*0600*/  @!P0 BRA `(.L_x_7) ;  /* 0x0000000000088947 */ /* 0x000fea0003800000 */
[----:B------:R0:W5:Y:S01]  /*0610*/  LD.E R3, desc[UR12][R4.64] ;  /* 0x0000000c04037980 */ /* 0x000162000c101900 */
[----:B------:R-:W-:Y:S05]  /*0620*/  BRA `(.L_x_8) ;  /* 0x0000000000207947 */ /* 0x000fea0003800000 */
.L_x_7:
[----:B------:R-:W-:Y:S02]  /*0630*/  ULDC.64 UR4, c[0x0][0x610] ;  /* 0x0001840000047ab9 */ /* 0x000fe40000000a00 */
[----:B------:R-:W-:-:S04]  /*0640*/  ISETP.NE.U32.AND P0, PT, RZ, UR4, PT ;  /* 0x00000004ff007c0c */ /* 0x000fc8000bf05070 */
[----:B------:R-:W-:-:S13]  /*0650*/  ISETP.NE.AND.EX P0, PT, RZ, UR5, PT, P0 ;  /* 0x00000005ff007c0c */ /* 0x000fda000bf05300 */
[----:B------:R-:W-:Y:S05]  /*0660*/  @!P0 BRA `(.L_x_9) ;  /* 0x00000000000c8947 */ /* 0x000fea0003800000 */
[----:B0-2---:R-:W0:Y:S02]  /*0670*/  LDC.64 R4, c[0x0][0x610] ;  /* 0x00018400ff047b82 */ /* 0x005e240000000a00 */
[----:B0-----:R4:W5:Y:S01]  /*0680*/  LDG.E R3, desc[UR12][R4.64] ;  /* 0x0000000c04037981 */ /* 0x001962000c1e1900 */
[----:B------:R-:W-:Y:S05]  /*0690*/  BRA `(.L_x_8) ;  /* 0x0000000000047947 */ /* 0x000fea0003800000 */
.L_x_9:
[----:B------:R-:W3:Y:S02]  /*06a0*/  LDC R3, c[0x0][0x604] ;  /* 0x00018100ff037b82 */ /* 0x000ee40000000800 */
.L_x_8:
[----:B0-2-4-:R-:W0:Y:S01]  /*06b0*/  LDC R4, c[0x0][0x3e8] ;  /* 0x0000fa00ff047b82 */ /* 0x015e220000000800 */
[----:B------:R-:W2:Y:S01]  /*06c0*/  S2R R5, SR_CTAID.X ;  /* 0x0000000000057919 */ /* 0x000ea20000002500 */
[----:B------:R-:W-:Y:S01]  /*06d0*/  ULDC UR4, c[0x0][0x3dc] ;  /* 0x0000f70000047ab9 */ /* 0x000fe20000000800 */
[----:B------:R-:W-:Y:S01]  /*06e0*/  ISETP.NE.AND P0, PT, R7, RZ, PT ;  /* 0x000000ff0700720c */ /* 0x000fe20003f05270 */
[----:B------:R-:W-:Y:S01]  /*06f0*/  UIADD3 UR4, UR4, 0x1f, URZ ;  /* 0x0000001f04047890 */ /* 0x000fe2000fffe03f */
[----:B------:R-:W4:Y:S01]  /*0700*/  S2R R9, SR_CTAID.Y ;  /* 0x0000000000097919 */ /* 0x000f220000002600 */
[----:B------:R-:W-:Y:S02]  /*0710*/  ULDC.64 UR6, c[0x0][0x3e0] ;  /* 0x0000f80000067ab9 */ /* 0x000fe40000000a00 */
[----:B------:R-:W-:Y:S02]  /*0720*/  USHF.R.S32.HI UR5, URZ, 0x1f, UR4 ;  /* 0x0000001f3f057899 */ /* 0x000fe40008011404 */
[----:B------:R-:W-:-:S02]  /*0730*/  UIMAD UR6, UR7, UR6, URZ ;  /* 0x00000006070672a4 */ /* 0x000fc4000f8e023f */
[----:B------:R-:W-:-:S04]  /*0740*/  ULEA.HI UR5, UR5, UR4, URZ, 0x5 ;  /* 0x0000000405057291 */ /* 0x000fc8000f8f283f */
[----:B------:R-:W-:Y:S01]  /*0750*/  USHF.R.S32.HI UR15, URZ, 0x5, UR5 ;  /* 0x000000053f0f7899 */ /* 0x000fe20008011405 */
[----:B0-----:R-:W-:-:S05]  /*0760*/  IMAD R4, R4, UR6, RZ ;  /* 0x0000000604047c24 */ /* 0x001fca000f8e02ff */
[----:B------:R-:W-:Y:S01]  /*0770*/  IMAD R4, R4, UR15, RZ ;  /* 0x0000000f04047c24 */ /* 0x000fe2000f8e02ff */
[----:B--2-4-:R-:W-:Y:S06]  /*0780*/  @!P0 BRA `(.L_x_10) ;  /* 0x0000004c00148947 */ /* 0x014fec0003800000 */
[----:B------:R-:W-:-:S13]  /*0790*/  ISETP.NE.AND P0, PT, R7, 0x1, PT ;  /* 0x000000010700780c */ /* 0x000fda0003f05270 */
[----:B------:R-:W-:Y:S05]  /*07a0*/  @P0 EXIT ;  /* 0x000000000000094d */ /* 0x000fea0003800000 */
[----:B------:R-:W-:Y:S01]  /*07b0*/  ISETP.GE.AND P0, PT, R4, 0x1, PT ;  /* 0x000000010400780c */ /* 0x000fe20003f06270 */
[----:B------:R-:W-:Y:S01]  /*07c0*/  UMOV UR4, URZ ;  /* 0x0000003f00047c82 */ /* 0x000fe20008000000 */
[----:B------:R-:W-:Y:S02]  /*07d0*/  CS2R R86, SRZ ;  /* 0x0000000000567805 */ /* 0x000fe4000001ff00 */
[----:B------:R-:W-:Y:S02]  /*07e0*/  CS2R R24, SRZ ;  /* 0x0000000000187805 */ /* 0x000fe4000001ff00 */
[----:B------:R-:W-:Y:S02]  /*07f0*/  CS2R R26, SRZ ;  /* 0x00000000001a7805 */ /* 0x000fe4000001ff00 */
[----:B------:R-:W-:Y:S02]  /*0800*/  CS2R R28, SRZ ;  /* 0x00000000001c7805 */ /* 0x000fe4000001ff00 */
[----:B------:R-:W-:-:S02]  /*0810*/  CS2R R30, SRZ ;  /* 0x00000000001e7805 */ /* 0x000fc4000001ff00 */
[----:B------:R-:W-:Y:S02]  /*0820*/  CS2R R32, SRZ ;  /* 0x0000000000207805 */ /* 0x000fe4000001ff00 */
        /* <DEDUP_REMOVED lines=25> */
[----:B------:R-:W-:Y:S01]  /*09c0*/  CS2R R84, SRZ ;  /* 0x0000000000547805 */ /* 0x000fe2000001ff00 */
[----:B------:R-:W-:Y:S06]  /*09d0*/  @!P0 BRA `(.L_x_11) ;  /* 0x0000000000a88947 */ /* 0x000fec0003800000 */
[----:B------:R-:W-:-:S04]  /*09e0*/  LOP3.LUT R5, R2, 0x1, RZ, 0xfc, !PT ;  /* 0x0000000102057812 */ /* 0x000fc800078efcff */
[----:B------:R-:W-:-:S13]  /*09f0*/  ISETP.NE.AND P0, PT, R5, 0x3, PT ;  /* 0x000000030500780c */ /* 0x000fda0003f05270 */
[----:B------:R-:W-:Y:S05]  /*0a00*/  @!P0 BRA `(.L_x_12) ;  /* 0x0000000000048947 */ /* 0x000fea0003800000 */
[----:B------:R-:W-:Y:S01]  /*0a10*/  BPT.TRAP 0x1 ;  /* 0x000000040000795c */ /* 0x000fe20000300000 */
.L_x_12:
[----:B------:R-:W0:Y:S01]  /*0a20*/  S2UR UR5, SR_CgaCtaId ;  /* 0x00000000000579c3 */ /* 0x000e220000008800 */
[----:B------:R-:W-:Y:S01]  /*0a30*/  SHF.L.U32 R5, RZ, 0x1f, RZ ;  /* 0x0000001fff057819 */ /* 0x000fe200000006ff */
[----:B------:R-:W-:Y:S02]  /*0a40*/  UMOV UR4, 0x400 ;  /* 0x0000040000047882 */ /* 0x000fe40000000000 */
[----:B0-----:R-:W-:-:S12]  /*0a50*/  ULEA UR4, UR5, UR4, 0x18 ;  /* 0x0000000405047291 */ /* 0x001fd8000f8ec03f */
.L_x_13:
[----:B0-----:R-:W-:-:S04]  /*0a60*/  IMAD.U32 R6, RZ, RZ, UR4 ;  /* 0x00000004ff067e24 */ /* 0x001fc8000f8e00ff */
[----:B------:R0:W2:Y:S03]  /*0a70*/  SYNCS.PHASECHK.TRANS64.TRYWAIT P0, [R6+URZ+0x36000], R5 ;  /* 0x03600005060075a7 */ /* 0x0000a6000800017f */
[----:B--2---:R-:W-:Y:S05]  /*0a80*/  @!P0 NANOSLEEP.SYNCS 0x989680 ;  /* 0x009896800000895d */ /* 0x004fea0003900000 */
[----:B------:R-:W2:Y:S02]  /*0a90*/  @!P0 SYNCS.PHASECHK.TRANS64 P0, [R6+URZ+0x36000], R5 ;  /* 0x03600005060085a7 */ /* 0x000ea4000800007f */
[----:B--2---:R-:W-:Y:S05]  /*0aa0*/  @!P0 BRA `(.L_x_13) ;  /* 0xfffffffc00ec8947 */ /* 0x004fea000383ffff */
[----:B------:R-:W-:Y:S01]  /*0ab0*/  UIADD3 UR5, UR4, 0x12000, URZ ;  /* 0x0001200004057890 */ /* 0x000fe2000fffe03f */
[----:B------:R-:W-:Y:S01]  /*0ac0*/  WARPGROUP.ARRIVE ;  /* 0x00000000000079c5 */ /* 0x000fe20000000000 */
[----:B------:R-:W-:Y:S02]  /*0ad0*/  USHF.R.U32.HI UR4, URZ, 0x4, UR4 ;  /* 0x000000043f047899 */ /* 0x000fe40008011604 */
[----:B------:R-:W-:Y:S02]  /*0ae0*/  USHF.R.U32.HI UR5, URZ, 0x4, UR5 ;  /* 0x000000043f057899 */ /* 0x000fe40008011605 */
[----:B------:R-:W-:Y:S02]  /*0af0*/  ULOP3.LUT UR4, UR4, 0x3fff, URZ, 0xc0, !UPT ;  /* 0x00003fff04047892 */ /* 0x000fe4000f8ec03f */
[----:B------:R-:W-:Y:S02]  /*0b00*/  ULOP3.LUT UR5, UR5, 0x3fff, URZ, 0xc0, !UPT ;  /* 0x00003fff05057892 */ /* 0x000fe4000f8ec03f */
[----:B------:R-:W-:-:S02]  /*0b10*/  ULOP3.LUT UR9, UR4, 0x10000, URZ, 0xfc, !UPT ;  /* 0x0001000004097892 */ /* 0x000fc4000f8efc3f */
[----:B------:R-:W-:Y:S01]  /*0b20*/  ULOP3.LUT UR8, UR5, 0x10000, URZ, 0xfc, !UPT ;  /* 0x0001000005087892 */ /* 0x000fe2000f8efc3f */
[----:B------:R-:W-:Y:S02]  /*0b30*/  UMOV UR7, 0x40000040 ;  /* 0x4000004000077882 */ /* 0x000fe40000000000 */
[----:B------:R-:W-:Y:S02]  /*0b40*/  UMOV UR5, 0x40000040 ;  /* 0x4000004000057882 */ /* 0x000fe40000000000 */
[----:B------:R-:W-:Y:S02]  /*0b50*/  UMOV UR4, UR9 ;  /* 0x0000000900047c82 */ /* 0x000fe40008000000 */
[----:B------:R-:W-:Y:S02]  /*0b60*/  UMOV UR6, UR8 ;  /* 0x0000000800067c82 */ /* 0x000fe40008000000 */
[----:B------:R-:W-:Y:S01]  /*0b70*/  HGMMA.64x128x8.F32.TF32 R24, gdesc[UR4], RZ, !UPT ;  /* 0x05e00000041879f0 */ /* 0x000fe2000c7028ff */
[----:B------:R-:W-:-:S02]  /*0b80*/  UIADD3 UR4, UR9, 0x2, URZ ;  /* 0x0000000209047890 */ /* 0x000fc4000fffe03f */
[----:B------:R-:W-:Y:S01]  /*0b90*/  UIADD3 UR6, UR8, 0x2, URZ ;  /* 0x0000000208067890 */ /* 0x000fe2000fffe03f */
[----:B------:R-:W-:Y:S01]  /*0ba0*/  UMOV UR5, 0x40000040 ;  /* 0x4000004000057882 */ /* 0x000fe20000000000 */
[----:B------:R-:W-:-:S07]  /*0bb0*/  UMOV UR7, 0x40000040 ;  /* 0x4000004000077882 */ /* 0x000fce0000000000 */
[----:B------:R-:W-:Y:S01]  /*0bc0*/  HGMMA.64x128x8.F32.TF32 R24, gdesc[UR4], R24 ;  /* 0x05e00000041879f0 */ /* 0x000fe20008702818 */
[----:B------:R-:W-:Y:S02]  /*0bd0*/  UIADD3 UR4, UR9, 0x4, URZ ;  /* 0x0000000409047890 */ /* 0x000fe4000fffe03f */
        /* <DEDUP_REMOVED lines=8> */
[----:B------:R-:W-:Y:S01]  /*0c60*/  HGMMA.64x128x8.F32.TF32 R24, gdesc[UR4], R24, gsb0 ;  /* 0x05e00000041879f0 */ /* 0x000fe20008002818 */
[----:B------:R-:W-:-:S05]  /*0c70*/  UMOV UR4, 0x1 ;  /* 0x0000000100047882 */ /* 0x000fca0000000000 */
.L_x_11:
[----:B0-----:R-:W-:-:S05]  /*0c80*/  VIMNMX R5, R4, 0x1, PT ;  /* 0x0000000104057848 */ /* 0x001fca0003fe0100 */
[----:B------:R-:W-:-:S05]  /*0c90*/  IMAD.IADD R6, R4, 0x1, -R5 ;  /* 0x0000000104067824 */ /* 0x000fca00078e0a05 */
[----:B------:R-:W-:-:S13]  /*0ca0*/  ISETP.GE.AND P0, PT, R6, 0x1, PT ;  /* 0x000000010600780c */ /* 0x000fda0003f06270 */
[----:B------:R-:W-:Y:S05]  /*0cb0*/  @!P0 BRA `(.L_x_14) ;  /* 0x0000000400188947 */ /* 0x000fea0003800000 */
[----:B------:R-:W0:Y:S01]  /*0cc0*/  S2UR UR6, SR_CgaCtaId ;  /* 0x00000000000679c3 */ /* 0x000e220000008800 */
[----:B------:R-:W-:Y:S01]  /*0cd0*/  UMOV UR5, 0x400 ;  /* 0x0000040000057882 */ /* 0x000fe20000000000 */
[----:B------:R-:W-:Y:S01]  /*0ce0*/  LOP3.LUT R10, R2, 0x1, RZ, 0xfc, !PT ;  /* 0x00000001020a7812 */ /* 0x000fe200078efcff */
[----:B------:R-:W-:Y:S01]  /*0cf0*/  IMAD.MOV.U32 R9, RZ, RZ, RZ ;  /* 0x000000ffff097224 */ /* 0x000fe200078e00ff */
[----:B------:R-:W-:Y:S01]  /*0d00*/  UISETP.NE.U32.AND UP0, UPT, UR4, URZ, UPT ;  /* 0x0000003f0400728c */ /* 0x000fe2000bf05070 */
[----:B------:R-:W-:Y:S01]  /*0d10*/  IMAD.MOV.U32 R5, RZ, RZ, R6 ;  /* 0x000000ffff057224 */ /* 0x000fe200078e0006 */
[----:B0-----:R-:W-:-:S04]  /*0d20*/  ULEA UR14, UR6, UR5, 0x18 ;  /* 0x00000005060e7291 */ /* 0x001fc8000f8ec03f */
[----:B------:R-:W-:Y:S02]  /*0d30*/  UIADD3 UR6, UR14, 0x12000, URZ ;  /* 0x000120000e067890 */ /* 0x000fe4000fffe03f */
[----:B------:R-:W-:Y:S02]  /*0d40*/  USHF.R.U32.HI UR5, URZ, 0x4, UR14 ;  /* 0x000000043f057899 */ /* 0x000fe4000801160e */
[----:B------:R-:W-:Y:S02]  /*0d50*/  USHF.R.U32.HI UR6, URZ, 0x4, UR6 ;  /* 0x000000043f067899 */ /* 0x000fe40008011606 */
[----:B------:R-:W-:Y:S02]  /*0d60*/  ULOP3.LUT UR5, UR5, 0x3fff, URZ, 0xc0, !UPT ;  /* 0x00003fff05057892 */ /* 0x000fe4000f8ec03f */
[----:B------:R-:W-:Y:S02]  /*0d70*/  ULOP3.LUT UR6, UR6, 0x3fff, URZ, 0xc0, !UPT ;  /* 0x00003fff06067892 */ /* 0x000fe4000f8ec03f */
[----:B------:R-:W-:-:S02]  /*0d80*/  ULOP3.LUT UR15, UR5, 0x10000, URZ, 0xfc, !UPT ;  /* 0x00010000050f7892 */ /* 0x000fc4000f8efc3f */
[----:B------:R-:W-:Y:S01]  /*0d90*/  ULOP3.LUT UR16, UR6, 0x10000, URZ, 0xfc, !UPT ;  /* 0x0001000006107892 */ /* 0x000fe2000f8efc3f */
[----:B------:R-:W-:-:S11]  /*0da0*/  UMOV UR5, URZ ;  /* 0x0000003f00057c82 */ /* 0x000fd60008000000 */
.L_x_19:
[----:B------:R-:W-:-:S13]  /*0db0*/  ISETP.NE.AND P1, PT, R10, 0x3, PT ;  /* 0x000000030a00780c */ /* 0x000fda0003f25270 */
[----:B0-----:R-:W-:Y:S05]  /*0dc0*/  @!P1 BRA `(.L_x_15) ;  /* 0x0000000000049947 */ /* 0x001fea0003800000 */
[----:B------:R-:W-:Y:S01]  /*0dd0*/  BPT.TRAP 0x1 ;  /* 0x000000040000795c */ /* 0x000fe20000300000 */
.L_x_15:
[----:B------:R-:W-:Y:S01]  /*0de0*/  SHF.L.U32 R7, R9, 0x1f, RZ ;  /* 0x0000001f09077819 */ /* 0x000fe200000006ff */
[----:B------:R-:W-:-:S12]  /*0df0*/  ULEA UR6, UR4, UR14, 0x3 ;  /* 0x0000000e04067291 */ /* 0x000fd8000f8e183f */
.L_x_16:
[----:B0-----:R-:W-:-:S04]  /*0e00*/  IMAD.U32 R8, RZ, RZ, UR6 ;  /* 0x00000006ff087e24 */ /* 0x001fc8000f8e00ff */
[----:B------:R0:W2:Y:S03]  /*0e10*/  SYNCS.PHASECHK.TRANS64.TRYWAIT P0, [R8+URZ+0x36000], R7 ;  /* 0x03600007080075a7 */ /* 0x0000a6000800017f */
[----:B--2---:R-:W-:Y:S05]  /*0e20*/  @!P0 NANOSLEEP.SYNCS 0x989680 ;  /* 0x009896800000895d */ /* 0x004fea0003900000 */
[----:B------:R-:W2:Y:S02]  /*0e30*/  @!P0 SYNCS.PHASECHK.TRANS64 P0, [R8+URZ+0x36000], R7 ;  /* 0x03600007080085a7 */ /* 0x000ea4000800007f */
[----:B--2---:R-:W-:Y:S05]  /*0e40*/  @!P0 BRA `(.L_x_16) ;  /* 0xfffffffc00ec8947 */ /* 0x004fea000383ffff */
[----:B------:R-:W-:Y:S01]  /*0e50*/  ULEA UR6, UR4, UR15, 0x9 ;  /* 0x0000000f04067291 */ /* 0x000fe2000f8e483f */
[----:B------:R-:W-:Y:S01]  /*0e60*/  WARPGROUP.ARRIVE ;  /* 0x00000000000079c5 */ /* 0x000fe20000000000 */
[----:B------:R-:W-:Y:S01]  /*0e70*/  ULEA UR7, UR4, UR16, 0xa ;  /* 0x0000001004077291 */ /* 0x000fe2000f8e503f */
[----:B------:R-:W-:Y:S01]  /*0e80*/  UMOV UR9, 0x40000040 ;  /* 0x4000004000097882 */ /* 0x000fe20000000000 */
[----:B------:R-:W-:-:S03]  /*0e90*/  UMOV UR11, 0x40000040 ;  /* 0x40000040000b7882 */ /* 0x000fc60000000000 */
[----:B------:R-:W-:Y:S02]  /*0ea0*/  UMOV UR8, UR6 ;  /* 0x0000000600087c82 */ /* 0x000fe40008000000 */
[----:B------:R-:W-:Y:S02]  /*0eb0*/  UMOV UR10, UR7 ;  /* 0x00000007000a7c82 */ /* 0x000fe40008000000 */
[----:B------:R-:W-:Y:S01]  /*0ec0*/  HGMMA.64x128x8.F32.TF32 R24, gdesc[UR8], R24, UP0 ;  /* 0x05e00000081879f0 */ /* 0x000fe2000bf02818 */
        /* <DEDUP_REMOVED lines=14> */
[----:B------:R-:W-:Y:S03]  /*0fb0*/  HGMMA.64x128x8.F32.TF32 R24, gdesc[UR8], R24, gsb0 ;  /* 0x05e00000081879f0 */ /* 0x000fe60008002818 */
[----:B------:R-:W-:Y:S02]  /*0fc0*/  WARPGROUP.DEPBAR.LE gsb0, 0x1 ;  /* 0x00008000000079c5 */ /* 0x000fe40000010100 */
[----:B------:R-:W-:Y:S05]  /*0fd0*/  @!P1 BRA `(.L_x_17) ;  /* 0x0000000000049947 */ /* 0x000fea0003800000 */
[----:B------:R-:W-:Y:S01]  /*0fe0*/  BPT.TRAP 0x1 ;  /* 0x000000040000795c */ /* 0x000fe20000300000 */
.L_x_17:
[----:B------:R-:W-:Y:S01]  /*0ff0*/  ULEA UR6, UR5, UR14, 0x3 ;  /* 0x0000000e05067291 */ /* 0x000fe2000f8e183f */
[----:B------:R-:W-:-:S03]  /*1000*/  ISETP.GT.U32.AND P0, PT, R2, 0x1, PT ;  /* 0x000000010200780c */ /* 0x000fc60003f04070 */
[----:B------:R-:W-:-:S04]  /*1010*/  UIADD3 UR6, UR6, 0x36048, URZ ;  /* 0x0003604806067890 */ /* 0x000fc8000fffe03f */
[----:B------:R-:W-:-:S09]  /*1020*/  UPRMT UR6, URZ, 0x654, UR6 ;  /* 0x000006543f067896 */ /* 0x000fd20008000006 */
[----:B------:R-:W-:Y:S01]  /*1030*/  SYNCS.ARRIVE.TRANS64.RED.A1T0 RZ, [UR6], RZ ;  /* 0x000000ffffff79a7 */ /* 0x000fe20008100406 */
[----:B------:R-:W-:Y:S05]  /*1040*/  @P0 BRA `(.L_x_18) ;  /* 0x0000000000040947 */ /* 0x000fea0003800000 */
[----:B------:R-:W-:Y:S01]  /*1050*/  BPT.TRAP 0x1 ;  /* 0x000000040000795c */ /* 0x000fe20000300000 */
.L_x_18:
[----:B------:R-:W-:Y:S01]  /*1060*/  UIADD3 UR4, UR4, 0x1, URZ ;  /* 0x0000000104047890 */ /* 0x000fe2000fffe03f */
[C---:B------:R-:W-:Y:S01]  /*1070*/  ISETP.GT.AND P0, PT, R5.reuse, 0x1, PT ;  /* 0x000000010500780c */ /* 0x040fe20003f04270 */
[----:B------:R-:W-:Y:S01]  /*1080*/  UIADD3 UR5, UR5, 0x1, URZ ;  /* 0x0000000105057890 */ /* 0x000fe2000fffe03f */
[----:B------:R-:W-:Y:S01]  /*1090*/  VIADD R5, R5, 0xffffffff ;  /* 0xffffffff05057836 */ /* 0x000fe20000000000 */
[----:B------:R-:W-:Y:S02]  /*10a0*/  UISETP.NE.AND UP0, UPT, UR4, 0x9, UPT ;  /* 0x000000090400788c */ /* 0x000fe4000bf05270 */
[----:B------:R-:W-:Y:S02]  /*10b0*/  UISETP.NE.AND UP1, UPT, UR5, 0x9, UPT ;  /* 0x000000090500788c */ /* 0x000fe4000bf25270 */
[----:B------:R-:W-:Y:S02]  /*10c0*/  USEL UR6, URZ, 0x1, UP0 ;  /* 0x000000013f067887 */ /* 0x000fe40008000000 */
[----:B------:R-:W-:-:S02]  /*10d0*/  USEL UR4, UR4, URZ, UP0 ;  /* 0x0000003f04047287 */ /* 0x000fc40008000000 */
[----:B------:R-:W-:Y:S02]  /*10e0*/  USEL UR5, UR5, URZ, UP1 ;  /* 0x0000003f05057287 */ /* 0x000fe40008800000 */
[----:B------:R-:W-:Y:S01]  /*10f0*/  UPLOP3.LUT UP0, UPT, UPT, UPT, UPT, 0x80, 0x0 ;  /* 0x000000000000789c */ /* 0x000fe20003f0f070 */
[----:B------:R-:W-:Y:S01]  /*1100*/  LOP3.LUT R9, R9, UR6, RZ, 0x3c, !PT ;  /* 0x0000000609097c12 */ /* 0x000fe2000f8e3cff */
[----:B------:R-:W-:Y:S09]  /*1110*/  @P0 BRA `(.L_x_19) ;  /* 0xfffffffc00240947 */ /* 0x000ff2000383ffff */
.L_x_14:
[----:B------:R-:W-:Y:S01]  /*1120*/  ISETP.GE.AND P0, PT, R4, 0x1, PT ;  /* 0x000000010400780c */ /* 0x000fe20003f06270 */
[----:B------:R-:W-:-:S12]  /*1130*/  WARPGROUP.DEPBAR.LE gsb0, 0x0 ;  /* 0x00008000000079c5 */ /* 0x000fd80000010000 */
[----:B------:R-:W-:Y:S05]  /*1140*/  @!P0 BRA `(.L_x_20) ;  /* 0x0000000000448947 */ /* 0x000fea0003800000 */
[----:B------:R-:W-:-:S04]  /*1150*/  LOP3.LUT R4, R2, 0x1, RZ, 0xfc, !PT ;  /* 0x0000000102047812 */ /* 0x000fc800078efcff */
[----:B------:R-:W-:-:S13]  /*1160*/  ISETP.NE.AND P0, PT, R4, 0x3, PT ;  /* 0x000000030400780c */ /* 0x000fda0003f05270 */
[----:B------:R-:W-:Y:S05]  /*1170*/  @!P0 BRA `(.L_x_21) ;  /* 0x0000000000048947 */ /* 0x000fea0003800000 */
[----:B------:R-:W-:Y:S01]  /*1180*/  BPT.TRAP 0x1 ;  /* 0x000000040000795c */ /* 0x000fe20000300000 */
.L_x_21:
[----:B0-----:R-:W0:Y:S01]  /*1190*/  S2R R7, SR_CgaCtaId ;  /* 0x0000000000077919 */ /* 0x001e220000008800 */
[----:B------:R-:W-:Y:S01]  /*11a0*/  IMAD.WIDE.U32 R4, R6, 0x38e38e39, RZ ;  /* 0x38e38e3906047825 */ /* 0x000fe200078e00ff */
[----:B------:R-:W-:Y:S02]  /*11b0*/  MOV R4, 0x400 ;  /* 0x0000040000047802 */ /* 0x000fe40000000f00 */
[----:B------:R-:W-:Y:S02]  /*11c0*/  ISETP.GT.U32.AND P0, PT, R2, 0x1, PT ;  /* 0x000000010200780c */ /* 0x000fe40003f04070 */
[----:B------:R-:W-:-:S05]  /*11d0*/  SHF.R.U32.HI R5, RZ, 0x1, R5 ;  /* 0x00000001ff057819 */ /* 0x000fca0000011605 */
[----:B------:R-:W-:Y:S01]  /*11e0*/  IMAD R6, R5, -0x9, R6 ;  /* 0xfffffff705067824 */ /* 0x000fe200078e0206 */
[----:B0-----:R-:W-:-:S05]  /*11f0*/  LEA R7, R7, R4, 0x18 ;  /* 0x0000000407077211 */ /* 0x001fca00078ec0ff */
[----:B------:R-:W-:-:S04]  /*1200*/  IMAD R6, R6, 0x8, R7 ;  /* 0x0000000806067824 */ /* 0x000fc800078e0207 */
[----:B------:R-:W-:-:S05]  /*1210*/  VIADD R6, R6, 0x36048 ;  /* 0x0003604806067836 */ /* 0x000fca0000000000 */
[----:B------:R-:W-:-:S04]  /*1220*/  PRMT R6, RZ, 0x654, R6 ;  /* 0x00000654ff067816 */ /* 0x000fc80000000006 */
[----:B------:R2:W-:Y:S01]  /*1230*/  SYNCS.ARRIVE.TRANS64.RED.A1T0 RZ, [R6+URZ], RZ ;  /* 0x000000ff06ff79a7 */ /* 0x0005e2000810043f */
[----:B------:R-:W-:Y:S05]  /*1240*/  @P0 BRA `(.L_x_20) ;  /* 0x0000000000040947 */ /* 0x000fea0003800000 */
[----:B------:R-:W-:Y:S01]  /*1250*/  BPT.TRAP 0x1 ;  /* 0x000000040000795c */ /* 0x000fe20000300000 */
.L_x_20:
[----:B------:R-:W4:Y:S01]  /*1260*/  S2R R5, SR_TID.X ;  /* 0x0000000000057919 */ /* 0x000f220000002100 */
[----:B------:R-:W-:Y:S01]  /*1270*/  ULDC.64 UR4, c[0x0][0x280] ;  /* 0x0000a00000047ab9 */ /* 0x000fe20000000a00 */
[----:B------:R-:W1:Y:S01]  /*1280*/  S2R R4, SR_CTAID.Y ;  /* 0x0000000000047919 */ /* 0x000e620000002600 */
[----:B------:R-:W0:Y:S01]  /*1290*/  S2R R15, SR_CTAID.X ;  /* 0x00000000000f7919 */ /* 0x000e220000002500 */
[----:B----4-:R-:W-:-:S04]  /*12a0*/  SHF.R.S32.HI R2, RZ, 0x1f, R5 ;  /* 0x0000001fff027819 */ /* 0x010fc80000011405 */
[----:B------:R-:W-:-:S04]  /*12b0*/  LEA.HI R2, R2, R5, RZ, 0x7 ;  /* 0x0000000502027211 */ /* 0x000fc800078f38ff */
[----:B------:R-:W-:Y:S01]  /*12c0*/  LOP3.LUT R2, R2, 0xffffff80, RZ, 0xc0, !PT ;  /* 0xffffff8002027812 */ /* 0x000fe200078ec0ff */
[----:B0-----:R-:W-:-:S04]  /*12d0*/  IMAD.SHL.U32 R8, R15, 0x40, RZ ;  /* 0x000000400f087824 */ /* 0x001fc800078e00ff */
[----:B------:R-:W-:Y:S02]  /*12e0*/  IMAD.IADD R2, R5, 0x1, -R2 ;  /* 0x0000000105027824 */ /* 0x000fe400078e0a02 */
[----:B-1----:R-:W-:-:S03]  /*12f0*/  IMAD.SHL.U32 R5, R4, 0x80, RZ ;  /* 0x0000008004057824 */ /* 0x002fc600078e00ff */
[----:B------:R-:W-:Y:S02]  /*1300*/  SHF.R.S32.HI R9, RZ, 0x1f, R2 ;  /* 0x0000001fff097819 */ /* 0x000fe40000011402 */
[----:B------:R-:W-:Y:S02]  /*1310*/  ISETP.GE.AND P0, PT, R5, UR5, PT ;  /* 0x0000000505007c0c */ /* 0x000fe4000bf06270 */
[----:B------:R-:W-:Y:S02]  /*1320*/  LEA.HI R4, R9, R2, RZ, 0x2 ;  /* 0x0000000209047211 */ /* 0x000fe400078f10ff */
[----:B------:R-:W-:Y:S02]  /*1330*/  ISETP.GE.OR P0, PT, R8, UR4, P0 ;  /* 0x0000000408007c0c */ /* 0x000fe40008706670 */
[--C-:B------:R-:W-:Y:S02]  /*1340*/  SHF.R.S32.HI R10, RZ, 0x2, R4.reuse ;  /* 0x00000002ff0a7819 */ /* 0x100fe40000011404 */
[----:B------:R-:W-:-:S04]  /*1350*/  SHF.R.S32.HI R7, RZ, 0x1f, R4 ;  /* 0x0000001fff077819 */ /* 0x000fc80000011404 */
[----:B------:R-:W-:-:S04]  /*1360*/  LEA.HI R7, R7, R10, RZ, 0x3 ;  /* 0x0000000a07077211 */ /* 0x000fc800078f18ff */
[----:B------:R-:W-:Y:S01]  /*1370*/  LOP3.LUT R13, R7, 0xfffffff8, RZ, 0xc0, !PT ;  /* 0xfffffff8070d7812 */ /* 0x000fe200078ec0ff */
[----:B------:R-:W-:Y:S06]  /*1380*/  @P0 EXIT ;  /* 0x000000000000094d */ /* 0x000fec0003800000 */
[----:B--2---:R-:W0:Y:S01]  /*1390*/  LDC.64 R6, c[0x0][0x658] ;  /* 0x00019600ff067b82 */ /* 0x004e220000000a00 */
[----:B------:R-:W-:Y:S01]  /*13a0*/  LOP3.LUT R11, R4, 0x7ffffffc, RZ, 0xc0, !PT ;  /* 0x7ffffffc040b7812 */ /* 0x000fe200078ec0ff */
[----:B------:R-:W-:Y:S01]  /*13b0*/  IMAD.IADD R10, R10, 0x1, -R13 ;  /* 0x000000010a0a7824 */ /* 0x000fe200078e0a0d */
[----:B------:R-:W-:Y:S02]  /*13c0*/  LEA.HI R9, R9, R2, RZ, 0x5 ;  /* 0x0000000209097211 */ /* 0x000fe400078f28ff */
[----:B---3-5:R-:W-:Y:S01]  /*13d0*/  FSETP.NEU.AND P1, PT, R3, RZ, PT ;  /* 0x000000ff0300720b */ /* 0x028fe20003f2d000 */
[----:B------:R-:W-:Y:S01]  /*13e0*/  IMAD.IADD R2, R2, 0x1, -R11 ;  /* 0x0000000102027824 */ /* 0x000fe200078e0a0b */
[----:B------:R-:W-:Y:S02]  /*13f0*/  SHF.R.S32.HI R11, RZ, 0x1f, R10 ;  /* 0x0000001fff0b7819 */ /* 0x000fe4000001140a */
[----:B------:R-:W-:Y:S01]  /*1400*/  SHF.R.S32.HI R9, RZ, 0x5, R9 ;  /* 0x00000005ff097819 */ /* 0x000fe20000011409 */
[----:B------:R-:W-:-:S02]  /*1410*/  IMAD.SHL.U32 R2, R2, 0x2, RZ ;  /* 0x0000000202027824 */ /* 0x000fc400078e00ff */
[----:B------:R-:W-:-:S03]  /*1420*/  IMAD.WIDE R14, R15, 0x40, R10 ;  /* 0x000000400f0e7825 */ /* 0x000fc600078e020a */
[----:B------:R-:W-:Y:S01]  /*1430*/  IADD3 R4, P0, R5, R2, RZ ;  /* 0x0000000205047210 */ /* 0x000fe20007f1e0ff */
[C---:B------:R-:W-:Y:S01]  /*1440*/  IMAD R11, R9.reuse, -0x10, -R8 ;  /* 0xfffffff0090b7824 */ /* 0x040fe200078e0a08 */
[----:B------:R-:W-:Y:S01]  /*1450*/  SHF.R.S32.HI R8, RZ, 0x1f, R2 ;  /* 0x0000001fff087819 */ /* 0x000fe20000011402 */
[----:B------:R-:W-:Y:S01]  /*1460*/  IMAD.WIDE R14, R9, 0x10, R14 ;  /* 0x00000010090e7825 */ /* 0x000fe200078e020e */
[----:B------:R-:W-:Y:S02]  /*1470*/  IADD3 R2, -R2, UR5, -R5 ;  /* 0x0000000502027c10 */ /* 0x000fe4000fffe905 */
[----:B------:R-:W-:Y:S02]  /*1480*/  LEA.HI.X.SX32 R5, R5, R8, 0x1, P0 ;  /* 0x0000000805057211 */ /* 0x000fe400000f0eff */
[----:B------:R-:W-:Y:S01]  /*1490*/  IADD3 R10, R11, UR4, -R10 ;  /* 0x000000040b0a7c10 */ /* 0x000fe2000fffe80a */
[-C--:B0-----:R-:W-:Y:S01]  /*14a0*/  IMAD R8, R15, R6.reuse, RZ ;  /* 0x000000060f087224 */ /* 0x081fe200078e02ff */
[----:B------:R-:W-:Y:S01]  /*14b0*/  ISETP.GT.AND P0, PT, R2, RZ, PT ;  /* 0x000000ff0200720c */ /* 0x000fe20003f04270 */
[----:B------:R-:W-:Y:S01]  /*14c0*/  IMAD.WIDE.U32 R12, R14, R6, R4 ;  /* 0x000000060e0c7225 */ /* 0x000fe200078e0004 */
[----:B------:R-:W-:-:S02]  /*14d0*/  SHF.L.U64.HI R11, R6, 0x3, R7 ;  /* 0x00000003060b7819 */ /* 0x000fc40000010207 */
[----:B------:R-:W-:Y:S01]  /*14e0*/  ISETP.GT.AND P3, PT, R10, RZ, P0 ;  /* 0x000000ff0a00720c */ /* 0x000fe20000764270 */
[----:B------:R-:W-:Y:S02]  /*14f0*/  IMAD R19, R14, R7, R8 ;  /* 0x000000070e137224 */ /* 0x000fe400078e0208 */
[----:B------:R-:W-:Y:S02]  /*1500*/  IMAD.SHL.U32 R16, R6, 0x8, RZ ;  /* 0x0000000806107824 */ /* 0x000fe400078e00ff */
[----:B------:R-:W-:Y:S01]  /*1510*/  IMAD.IADD R19, R13, 0x1, R19 ;  /* 0x000000010d137824 */ /* 0x000fe200078e0213 */
[----:B------:R-:W-:Y:S07]  /*1520*/  @!P1 BRA `(.L_x_22) ;  /* 0x0000002800cc9947 */ /* 0x000fee0003800000 */
[----:B------:R-:W-:Y:S01]  /*1530*/  ULDC.64 UR6, c[0x0][0x630] ;  /* 0x00018c0000067ab9 */ /* 0x000fe20000000a00 */
[----:B------:R-:W-:Y:S01]  /*1540*/  ULDC.64 UR8, c[0x0][0x628] ;  /* 0x00018a0000087ab9 */ /* 0x000fe20000000a00 */
[----:B------:R-:W-:Y:S01]  /*1550*/  IMAD R13, R15, UR6, RZ ;  /* 0x000000060f0d7c24 */ /* 0x000fe2000f8e02ff */
[----:B------:R-:W-:Y:S01]  /*1560*/  ULDC.64 UR4, c[0x0][0x650] ;  /* 0x0001940000047ab9 */ /* 0x000fe20000000a00 */
[----:B------:R-:W-:-:S04]  /*1570*/  IMAD.WIDE.U32 R8, R14, UR6, R4 ;  /* 0x000000060e087c25 */ /* 0x000fc8000f8e0004 */
[----:B------:R-:W-:Y:S01]  /*1580*/  IMAD R13, R14, UR7, R13 ;  /* 0x000000070e0d7c24 */ /* 0x000fe2000f8e020d */
[----:B------:R-:W-:-:S03]  /*1590*/  LEA R6, P1, R8, UR8, 0x2 ;  /* 0x0000000808067c11 */ /* 0x000fc6000f8210ff */
[----:B------:R-:W-:-:S05]  /*15a0*/  IMAD.IADD R7, R9, 0x1, R13 ;  /* 0x0000000109077824 */ /* 0x000fca00078e020d */
[----:B------:R-:W-:-:S05]  /*15b0*/  LEA.HI.X R7, R8, UR9, R7, 0x2, P1 ;  /* 0x0000000908077c11 */ /* 0x000fca00088f1407 */
[----:B------:R-:W2:Y:S01]  /*15c0*/  @P3 LDG.E.LTC128B R17, desc[UR12][R6.64] ;  /* 0x0000000c06113981 */ /* 0x000ea2000c1e1920 */
[----:B------:R-:W-:Y:S01]  /*15d0*/  ISETP.GT.AND P1, PT, R2, 0x1, PT ;  /* 0x000000010200780c */ /* 0x000fe20003f24270 */
[----:B------:R-:W-:Y:S03]  /*15e0*/  BSSY B0, `(.L_x_23) ;  /* 0x000000b000007945 */ /* 0x000fe60003800000 */
[----:B------:R-:W-:Y:S02]  /*15f0*/  ISETP.GT.AND P2, PT, R10, RZ, P1 ;  /* 0x000000ff0a00720c */ /* 0x000fe40000f44270 */
[----:B--2---:R-:W-:-:S05]  /*1600*/  LOP3.LUT R8, R17, 0xffffe000, RZ, 0xc0, !PT ;  /* 0xffffe00011087812 */ /* 0x004fca00078ec0ff */
[----:B------:R-:W-:Y:S01]  /*1610*/  FMUL R9, R8, R3 ;  /* 0x0000000308097220 */ /* 0x000fe20000400000 */
[----:B------:R-:W-:-:S03]  /*1620*/  LEA R8, P4, R12, UR4, 0x2 ;  /* 0x000000040c087c11 */ /* 0x000fc6000f8810ff */
[----:B------:R-:W-:Y:S01]  /*1630*/  FFMA R21, R24, R0, R9 ;  /* 0x0000000018157223 */ /* 0x000fe20000000009 */
[----:B------:R-:W-:-:S04]  /*1640*/  LEA.HI.X R9, R12, UR5, R19, 0x2, P4 ;  /* 0x000000050c097c11 */ /* 0x000fc8000a0f1413 */
[----:B------:R-:W-:-:S05]  /*1650*/  F2FP.TF32.F32.PACK_B R21, R21 ;  /* 0x00000015ff15723e */ /* 0x000fca00024050ff */
[----:B------:R0:W-:Y:S01]  /*1660*/  @P3 STG.E desc[UR12][R8.64], R21 ;  /* 0x0000001508003986 */ /* 0x0001e2000c10190c */
[----:B------:R-:W-:Y:S05]  /*1670*/  @!P2 BRA `(.L_x_24) ;  /* 0x000000000004a947 */ /* 0x000fea0003800000 */
[----:B------:R1:W5:Y:S02]  /*1680*/  LDG.E.LTC128B R17, desc[UR12][R6.64+0x4] ;  /* 0x0000040c06117981 */ /* 0x000364000c1e1920 */
.L_x_24:
[----:B------:R-:W-:Y:S05]  /*1690*/  BSYNC B0 ;  /* 0x0000000000007941 */ /* 0x000fea0003800000 */
.L_x_23:
[----:B------:R-:W-:Y:S01]  /*16a0*/  USHF.L.U32 UR5, UR6, 0x3, URZ ;  /* 0x0000000306057899 */ /* 0x000fe2000800063f */
[----:B-----5:R-:W-:Y:S01]  /*16b0*/  LOP3.LUT R12, R17, 0xffffe000, RZ, 0xc0, !PT ;  /* 0xffffe000110c7812 */ /* 0x020fe200078ec0ff */
[----:B------:R-:W-:Y:S01]  /*16c0*/  USHF.L.U64.HI UR4, UR6, 0x3, UR7 ;  /* 0x0000000306047899 */ /* 0x000fe20008010207 */
[----:B------:R-:W-:-:S03]  /*16d0*/  ISETP.GT.AND P0, PT, R10, 0x8, P0 ;  /* 0x000000080a00780c */ /* 0x000fc60000704270 */
[----:B------:R-:W-:Y:S02]  /*16e0*/  IMAD.U32 R18, RZ, RZ, UR5 ;  /* 0x00000005ff127e24 */ /* 0x000fe4000f8e00ff */
[----:B------:R-:W-:Y:S01]  /*16f0*/  FMUL R12, R12, R3 ;  /* 0x000000030c0c7220 */ /* 0x000fe20000400000 */
[----:B------:R-:W-:-:S03]  /*1700*/  IMAD.U32 R19, RZ, RZ, UR4 ;  /* 0x00000004ff137e24 */ /* 0x000fc6000f8e00ff */
[----:B------:R-:W-:Y:S01]  /*1710*/  FFMA R25, R25, R0, R12 ;  /* 0x0000000019197223 */ /* 0x000fe2000000000c */
[----:B------:R-:W-:-:S04]  /*1720*/  IMAD.WIDE.U32 R14, R14, UR6, R18 ;  /* 0x000000060e0e7c25 */ /* 0x000fc8000f8e0012 */
[----:B------:R-:W-:Y:S02]  /*1730*/  F2FP.TF32.F32.PACK_B R25, R25 ;  /* 0x00000019ff19723e */ /* 0x000fe400024050ff */
[----:B------:R-:W-:-:S03]  /*1740*/  IADD3 R14, P3, R4, R14, RZ ;  /* 0x0000000e040e7210 */ /* 0x000fc60007f7e0ff */
[----:B------:R2:W-:Y:S01]  /*1750*/  @P2 STG.E desc[UR12][R8.64+0x4], R25 ;  /* 0x0000041908002986 */ /* 0x0005e2000c10190c */
[----:B------:R-:W-:Y:S02]  /*1760*/  IADD3.X R5, R5, R13, R15, P3, !PT ;  /* 0x0000000d05057210 */ /* 0x000fe40001ffe40f */
[----:B------:R-:W-:-:S04]  /*1770*/  LEA R4, P3, R14, UR8, 0x2 ;  /* 0x000000080e047c11 */ /* 0x000fc8000f8610ff */
[----:B------:R-:W-:-:S05]  /*1780*/  LEA.HI.X R5, R14, UR9, R5, 0x2, P3 ;  /* 0x000000090e057c11 */ /* 0x000fca00098f1405 */
[----:B------:R-:W3:Y:S01]  /*1790*/  @P0 LDG.E.LTC128B R17, desc[UR12][R4.64] ;  /* 0x0000000c04110981 */ /* 0x000ee2000c1e1920 */
[----:B------:R-:W-:Y:S01]  /*17a0*/  SHF.L.U64.HI R11, R16, 0x2, R11 ;  /* 0x00000002100b7819 */ /* 0x000fe2000001020b */
[----:B------:R-:W-:Y:S01]  /*17b0*/  BSSY B0, `(.L_x_25) ;  /* 0x000000b000007945 */ /* 0x000fe20003800000 */
[----:B------:R-:W-:Y:S02]  /*17c0*/  ISETP.GT.AND P1, PT, R10, 0x8, P1 ;  /* 0x000000080a00780c */ /* 0x000fe40000f24270 */
[----:B---3--:R-:W-:-:S05]  /*17d0*/  LOP3.LUT R12, R17, 0xffffe000, RZ, 0xc0, !PT ;  /* 0xffffe000110c7812 */ /* 0x008fca00078ec0ff */
[----:B------:R-:W-:Y:S01]  /*17e0*/  FMUL R13, R12, R3 ;  /* 0x000000030c0d7220 */ /* 0x000fe20000400000 */
[----:B------:R-:W-:-:S03]  /*17f0*/  LEA R12, P2, R16, R8, 0x2 ;  /* 0x00000008100c7211 */ /* 0x000fc600078410ff */
[----:B------:R-:W-:Y:S02]  /*1800*/  FFMA R15, R26, R0, R13 ;  /* 0x000000001a0f7223 */ /* 0x000fe4000000000d */
[----:B------:R-:W-:-:S03]  /*1810*/  IMAD.X R13, R11, 0x1, R9, P2 ;  /* 0x000000010b0d7824 */ /* 0x000fc600010e0609 */
[----:B------:R-:W-:-:S05]  /*1820*/  F2FP.TF32.F32.PACK_B R15, R15 ;  /* 0x0000000fff0f723e */ /* 0x000fca00024050ff */
[----:B------:R2:W-:Y:S01]  /*1830*/  @P0 STG.E desc[UR12][R12.64], R15 ;  /* 0x0000000f0c000986 */ /* 0x0005e2000c10190c */
[----:B------:R-:W-:Y:S05]  /*1840*/  @!P1 BRA `(.L_x_26) ;  /* 0x0000000000049947 */ /* 0x000fea0003800000 */
[----:B------:R3:W5:Y:S02]  /*1850*/  LDG.E.LTC128B R17, desc[UR12][R4.64+0x4] ;  /* 0x0000040c04117981 */ /* 0x000764000c1e1920 */
.L_x_26:
[----:B------:R-:W-:Y:S05]  /*1860*/  BSYNC B0 ;  /* 0x0000000000007941 */ /* 0x000fea0003800000 */
.L_x_25:
[----:B-----5:R-:W-:Y:S01]  /*1870*/  LOP3.LUT R14, R17, 0xffffe000, RZ, 0xc0, !PT ;  /* 0xffffe000110e7812 */ /* 0x020fe200078ec0ff */
[----:B------:R-:W-:Y:S01]  /*1880*/  BSSY B0, `(.L_x_27) ;  /* 0x0000009000007945 */ /* 0x000fe20003800000 */
[----:B------:R-:W-:-:S03]  /*1890*/  ISETP.GT.AND P0, PT, R2, 0x8, PT ;  /* 0x000000080200780c */ /* 0x000fc60003f04270 */
[----:B------:R-:W-:Y:S01]  /*18a0*/  FMUL R14, R14, R3 ;  /* 0x000000030e0e7220 */ /* 0x000fe20000400000 */
[----:B------:R-:W-:-:S03]  /*18b0*/  ISETP.GT.AND P2, PT, R10, RZ, P0 ;  /* 0x000000ff0a00720c */ /* 0x000fc60000744270 */
[----:B------:R-:W-:-:S05]  /*18c0*/  FFMA R27, R27, R0, R14 ;  /* 0x000000001b1b7223 */ /* 0x000fca000000000e */
[----:B------:R-:W-:-:S05]  /*18d0*/  F2FP.TF32.F32.PACK_B R27, R27 ;  /* 0x0000001bff1b723e */ /* 0x000fca00024050ff */
[----:B------:R4:W-:Y:S01]  /*18e0*/  @P1 STG.E desc[UR12][R12.64+0x4], R27 ;  /* 0x0000041b0c001986 */ /* 0x0009e2000c10190c */
[----:B------:R-:W-:Y:S05]  /*18f0*/  @!P2 BRA `(.L_x_28) ;  /* 0x000000000004a947 */ /* 0x000fea0003800000 */
[----:B------:R0:W5:Y:S02]  /*1900*/  LDG.E.LTC128B R17, desc[UR12][R6.64+0x20] ;  /* 0x0000200c06117981 */ /* 0x000164000c1e1920 */
.L_x_28:
[----:B------:R-:W-:Y:S05]  /*1910*/  BSYNC B0 ;  /* 0x0000000000007941 */ /* 0x000fea0003800000 */
.L_x_27:
        /* <DEDUP_REMOVED lines=10> */
.L_x_30:
[----:B------:R-:W-:Y:S05]  /*19c0*/  BSYNC B0 ;  /* 0x0000000000007941 */ /* 0x000fea0003800000 */
.L_x_29:
[----:B-----5:R-:W-:Y:S01]  /*19d0*/  LOP3.LUT R14, R17, 0xffffe000, RZ, 0xc0, !PT ;  /* 0xffffe000110e7812 */ /* 0x020fe200078ec0ff */
[----:B------:R-:W-:Y:S01]  /*19e0*/  BSSY B0, `(.L_x_31) ;  /* 0x0000008000007945 */ /* 0x000fe20003800000 */
[----:B------:R-:W-:-:S03]  /*19f0*/  ISETP.GT.AND P0, PT, R10, 0x8, P0 ;  /* 0x000000080a00780c */ /* 0x000fc60000704270 */
[----:B------:R-:W-:-:S04]  /*1a00*/  FMUL R14, R14, R3 ;  /* 0x000000030e0e7220 */ /* 0x000fc80000400000 */
[----:B------:R-:W-:-:S05]  /*1a10*/  FFMA R29, R29, R0, R14 ;  /* 0x000000001d1d7223 */ /* 0x000fca000000000e */
[----:B------:R-:W-:-:S05]  /*1a20*/  F2FP.TF32.F32.PACK_B R29, R29 ;  /* 0x0000001dff1d723e */ /* 0x000fca00024050ff */
[----:B------:R0:W-:Y:S01]  /*1a30*/  @P3 STG.E desc[UR12][R8.64+0x24], R29 ;  /* 0x0000241d08003986 */ /* 0x0001e2000c10190c */
[----:B------:R-:W-:Y:S05]  /*1a40*/  @!P0 BRA `(.L_x_32) ;  /* 0x0000000000048947 */ /* 0x000fea0003800000 */
[----:B------:R0:W5:Y:S02]  /*1a50*/  LDG.E.LTC128B R17, desc[UR12][R4.64+0x20] ;  /* 0x0000200c04117981 */ /* 0x000164000c1e1920 */
.L_x_32:
[----:B------:R-:W-:Y:S05]  /*1a60*/  BSYNC B0 ;  /* 0x0000000000007941 */ /* 0x000fea0003800000 */
.L_x_31:
[----:B-----5:R-:W-:Y:S01]  /*1a70*/  LOP3.LUT R14, R17, 0xffffe000, RZ, 0xc0, !PT ;  /* 0xffffe000110e7812 */ /* 0x020fe200078ec0ff */
[----:B------:R-:W-:Y:S01]  /*1a80*/  BSSY B0, `(.L_x_33) ;  /* 0x0000008000007945 */ /* 0x000fe20003800000 */
[----:B------:R-:W-:-:S03]  /*1a90*/  ISETP.GT.AND P1, PT, R10, 0x8, P1 ;  /* 0x000000080a00780c */ /* 0x000fc60000f24270 */
[----:B0-----:R-:W-:-:S04]  /*1aa0*/  FMUL R11, R14, R3 ;  /* 0x000000030e0b7220 */ /* 0x001fc80000400000 */
[----:B------:R-:W-:-:S05]  /*1ab0*/  FFMA R11, R30, R0, R11 ;  /* 0x000000001e0b7223 */ /* 0x000fca000000000b */
[----:B------:R-:W-:-:S05]  /*1ac0*/  F2FP.TF32.F32.PACK_B R11, R11 ;  /* 0x0000000bff0b723e */ /* 0x000fca00024050ff */
[----:B------:R0:W-:Y:S01]  /*1ad0*/  @P0 STG.E desc[UR12][R12.64+0x20], R11 ;  /* 0x0000200b0c000986 */ /* 0x0001e2000c10190c */
[----:B------:R-:W-:Y:S05]  /*1ae0*/  @!P1 BRA `(.L_x_34) ;  /* 0x0000000000049947 */ /* 0x000fea0003800000 */
[----:B------:R0:W5:Y:S02]  /*1af0*/  LDG.E.LTC128B R17, desc[UR12][R4.64+0x24] ;  /* 0x0000240c04117981 */ /* 0x000164000c1e1920 */
.L_x_34:
[----:B------:R-:W-:Y:S05]  /*1b00*/  BSYNC B0 ;  /* 0x0000000000007941 */ /* 0x000fea0003800000 */
.L_x_33:
        /* <DEDUP_REMOVED lines=10> */
.L_x_36:
[----:B------:R-:W-:Y:S05]  /*1bb0*/  BSYNC B0 ;  /* 0x0000000000007941 */ /* 0x000fea0003800000 */
.L_x_35:
[----:B-----5:R-:W-:Y:S01]  /*1bc0*/  LOP3.LUT R14, R17, 0xffffe000, RZ, 0xc0, !PT ;  /* 0xffffe000110e7812 */ /* 0x020fe200078ec0ff */
[----:B------:R-:W-:Y:S01]  /*1bd0*/  BSSY B0, `(.L_x_37) ;  /* 0x0000009000007945 */ /* 0x000fe20003800000 */
[----:B------:R-:W-:-:S03]  /*1be0*/  ISETP.GT.AND P1, PT, R2, 0x11, PT ;  /* 0x000000110200780c */ /* 0x000fc60003f24270 */
[----:B0-----:R-:W-:Y:S01]  /*1bf0*/  FMUL R11, R14, R3 ;  /* 0x000000030e0b7220 */ /* 0x001fe20000400000 */
[----:B------:R-:W-:-:S03]  /*1c00*/  ISETP.GT.AND P3, PT, R10, RZ, P1 ;  /* 0x000000ff0a00720c */ /* 0x000fc60000f64270 */
[----:B------:R-:W-:-:S05]  /*1c10*/  FFMA R11, R32, R0, R11 ;  /* 0x00000000200b7223 */ /* 0x000fca000000000b */
[----:B------:R-:W-:-:S05]  /*1c20*/  F2FP.TF32.F32.PACK_B R11, R11 ;  /* 0x0000000bff0b723e */ /* 0x000fca00024050ff */
[----:B------:R0:W-:Y:S01]  /*1c30*/  @P2 STG.E desc[UR12][R8.64+0x40], R11 ;  /* 0x0000400b08002986 */ /* 0x0001e2000c10190c */
[----:B------:R-:W-:Y:S05]  /*1c40*/  @!P3 BRA `(.L_x_38) ;  /* 0x000000000004b947 */ /* 0x000fea0003800000 */
[----:B------:R0:W5:Y:S02]  /*1c50*/  LDG.E.LTC128B R17, desc[UR12][R6.64+0x44] ;  /* 0x0000440c06117981 */ /* 0x000164000c1e1920 */
.L_x_38:
[----:B------:R-:W-:Y:S05]  /*1c60*/  BSYNC B0 ;  /* 0x0000000000007941 */ /* 0x000fea0003800000 */
.L_x_37:
        /* <DEDUP_REMOVED lines=9> */
.L_x_40:
[----:B------:R-:W-:Y:S05]  /*1d00*/  BSYNC B0 ;  /* 0x0000000000007941 */ /* 0x000fea0003800000 */
.L_x_39:
        /* <DEDUP_REMOVED lines=9> */
.L_x_42:
[----:B------:R-:W-:Y:S05]  /*1da0*/  BSYNC B0 ;  /* 0x0000000000007941 */ /* 0x000fea0003800000 */
.L_x_41:
        /* <DEDUP_REMOVED lines=10> */
.L_x_44:
[----:B------:R-:W-:Y:S05]  /*1e50*/  BSYNC B0 ;  /* 0x0000000000007941 */ /* 0x000fea0003800000 */
.L_x_43:
        /* <DEDUP_REMOVED lines=10> */
.L_x_46:
[----:B------:R-:W-:Y:S05]  /*1f00*/  BSYNC B0 ;  /* 0x0000000000007941 */ /* 0x000fea0003800000 */
.L_x_45:
        /* <DEDUP_REMOVED lines=9> */
.L_x_48:
[----:B------:R-:W-:Y:S05]  /*1fa0*/  BSYNC B0 ;  /* 0x0000000000007941 */ /* 0x000fea0003800000 */
.L_x_47:
        /* <DEDUP_REMOVED lines=9> */
.L_x_50:
[----:B------:R-:W-:Y:S05]  /*2040*/  BSYNC B0 ;  /* 0x0000000000007941 */ /* 0x000fea0003800000 */
.L_x_49:
        /* <DEDUP_REMOVED lines=10> */
.L_x_52:
[----:B------:R-:W-:Y:S05]  /*20f0*/  BSYNC B0 ;  /* 0x0000000000007941 */ /* 0x000fea0003800000 */
.L_x_51:
        /* <DEDUP_REMOVED lines=10> */
.L_x_54:
[----:B------:R-:W-:Y:S05]  /*21a0*/  BSYNC B0 ;  /* 0x0000000000007941 */ /* 0x000fea0003800000 */
.L_x_53:
        /* <DEDUP_REMOVED lines=9> */
.L_x_56:
[----:B------:R-:W-:Y:S05]  /*2240*/  BSYNC B0 ;  /* 0x0000000000007941 */ /* 0x000fea0003800000 */
.L_x_55:
        /* <DEDUP_REMOVED lines=9> */
.L_x_58:
[----:B------:R-:W-:Y:S05]  /*22e0*/  BSYNC B0 ;  /* 0x0000000000007941 */ /* 0x000fea0003800000 */
.L_x_57:
        /* <DEDUP_REMOVED lines=10> */
.L_x_60:
[----:B------:R-:W-:Y:S05]  /*2390*/  BSYNC B0 ;  /* 0x0000000000007941 */ /* 0x000fea0003800000 */
.L_x_59:
        /* <DEDUP_REMOVED lines=10> */
.L_x_62:
[----:B------:R-:W-:Y:S05]  /*2440*/  BSYNC B0 ;  /* 0x0000000000007941 */ /* 0x000fea0003800000 */
.L_x_61:
        /* <DEDUP_REMOVED lines=9> */
.L_x_64:
[----:B------:R-:W-:Y:S05]  /*24e0*/  BSYNC B0 ;  /* 0x0000000000007941 */ /* 0x000fea0003800000 */
.L_x_63:
        /* <DEDUP_REMOVED lines=9> */
.L_x_66:
[----:B------:R-:W-:Y:S05]  /*2580*/  BSYNC B0 ;  /* 0x0000000000007941 */ /* 0x000fea0003800000 */
.L_x_65:
        /* <DEDUP_REMOVED lines=10> */
.L_x_68:
[----:B------:R-:W-:Y:S05]  /*2630*/  BSYNC B0 ;  /* 0x0000000000007941 */ /* 0x000fea0003800000 */
.L_x_67:
        /* <DEDUP_REMOVED lines=10> */
.L_x_70:
[----:B------:R-:W-:Y:S05]  /*26e0*/  BSYNC B0 ;  /* 0x0000000000007941 */ /* 0x000fea0003800000 */
.L_x_69:
        /* <DEDUP_REMOVED lines=9> */
.L_x_72:
[----:B------:R-:W-:Y:S05]  /*2780*/  BSYNC B0 ;  /* 0x0000000000007941 */ /* 0x000fea0003800000 */
.L_x_71:
        /* <DEDUP_REMOVED lines=9> */
.L_x_74:
[----:B------:R-:W-:Y:S05]  /*2820*/  BSYNC B0 ;  /* 0x0000000000007941 */ /* 0x000fea0003800000 */
.L_x_73:
        /* <DEDUP_REMOVED lines=10> */
.L_x_76:
[----:B------:R-:W-:Y:S05]  /*28d0*/  BSYNC B0 ;  /* 0x0000000000007941 */ /* 0x000fea0003800000 */
.L_x_75:
        /* <DEDUP_REMOVED lines=10> */
.L_x_78:
[----:B------:R-:W-:Y:S05]  /*2980*/  BSYNC B0 ;  /* 0x0000000000007941 */ /* 0x000fea0003800000 */
.L_x_77:
        /* <DEDUP_REMOVED lines=9> */
.L_x_80:
[----:B------:R-:W-:Y:S05]  /*2a20*/  BSYNC B0 ;  /* 0x0000000000007941 */ /* 0x000fea0003800000 */
.L_x_79:
        /* <DEDUP_REMOVED lines=9> */
.L_x_82:
[----:B------:R-:W-:Y:S05]  /*2ac0*/  BSYNC B0 ;  /* 0x0000000000007941 */ /* 0x000fea0003800000 */
.L_x_81:
        /* <DEDUP_REMOVED lines=10> */
.L_x_84:
[----:B------:R-:W-:Y:S05]  /*2b70*/  BSYNC B0 ;  /* 0x0000000000007941 */ /* 0x000fea0003800000 */
.L_x_83:
        /* <DEDUP_REMOVED lines=10> */
.L_x_86:
[----:B------:R-:W-:Y:S05]  /*2c20*/  BSYNC B0 ;  /* 0x0000000000007941 */ /* 0x000fea0003800000 */
.L_x_85:
        /* <DEDUP_REMOVED lines=9> */
.L_x_88:
[----:B------:R-:W-:Y:S05]  /*2cc0*/  BSYNC B0 ;  /* 0x0000000000007941 */ /* 0x000fea0003800000 */
.L_x_87:
        /* <DEDUP_REMOVED lines=9> */
.L_x_90:
[----:B------:R-:W-:Y:S05]  /*2d60*/  BSYNC B0 ;  /* 0x0000000000007941 */ /* 0x000fea0003800000 */
.L_x_89:
        /* <DEDUP_REMOVED lines=10> */
.L_x_92:
[----:B------:R-:W-:Y:S05]  /*2e10*/  BSYNC B0 ;  /* 0x0000000000007941 */ /* 0x000fea0003800000 */
.L_x_91:
        /* <DEDUP_REMOVED lines=10> */
.L_x_94:
[----:B------:R-:W-:Y:S05]  /*2ec0*/  BSYNC B0 ;  /* 0x0000000000007941 */ /* 0x000fea0003800000 */
.L_x_93:
        /* <DEDUP_REMOVED lines=9> */
.L_x_96:
[----:B------:R-:W-:Y:S05]  /*2f60*/  BSYNC B0 ;  /* 0x0000000000007941 */ /* 0x000fea0003800000 */
.L_x_95:
        /* <DEDUP_REMOVED lines=9> */
.L_x_98:
[----:B------:R-:W-:Y:S05]  /*3000*/  BSYNC B0 ;  /* 0x0000000000007941 */ /* 0x000fea0003800000 */
.L_x_97:
        /* <DEDUP_REMOVED lines=10> */
.L_x_100:
[----:B------:R-:W-:Y:S05]  /*30b0*/  BSYNC B0 ;  /* 0x0000000000007941 */ /* 0x000fea0003800000 */
.L_x_99:
        /* <DEDUP_REMOVED lines=10> */
.L_x_102:
[----:B------:R-:W-:Y:S05]  /*3160*/  BSYNC B0 ;  /* 0x0000000000007941 */ /* 0x000fea0003800000 */
.L_x_101:
        /* <DEDUP_REMOVED lines=9> */
.L_x_104:
[----:B------:R-:W-:Y:S05]  /*3200*/  BSYNC B0 ;  /* 0x0000000000007941 */ /* 0x000fea0003800000 */
.L_x_103:
        /* <DEDUP_REMOVED lines=9> */
.L_x_106:
[----:B------:R-:W-:Y:S05]  /*32a0*/  BSYNC B0 ;  /* 0x0000000000007941 */ /* 0x000fea0003800000 */
.L_x_105:
        /* <DEDUP_REMOVED lines=10> */
.L_x_108:
[----:B------:R-:W-:Y:S05]  /*3350*/  BSYNC B0 ;  /* 0x0000000000007941 */ /* 0x000fea0003800000 */
.L_x_107:
        /* <DEDUP_REMOVED lines=10> */
.L_x_110:
[----:B------:R-:W-:Y:S05]  /*3400*/  BSYNC B0 ;  /* 0x0000000000007941 */ /* 0x000fea0003800000 */
.L_x_109:
        /* <DEDUP_REMOVED lines=9> */
.L_x_112:
[----:B------:R-:W-:Y:S05]  /*34a0*/  BSYNC B0 ;  /* 0x0000000000007941 */ /* 0x000fea0003800000 */
.L_x_111:
        /* <DEDUP_REMOVED lines=9> */
.L_x_114:
[----:B------:R-:W-:Y:S05]  /*3540*/  BSYNC B0 ;  /* 0x0000000000007941 */ /* 0x000fea0003800000 */
.L_x_113:
        /* <DEDUP_REMOVED lines=10> */
.L_x_116:
[----:B------:R-:W-:Y:S05]  /*35f0*/  BSYNC B0 ;  /* 0x0000000000007941 */ /* 0x000fea0003800000 */
.L_x_115:
        /* <DEDUP_REMOVED lines=10> */
.L_x_118:
[----:B------:R-:W-:Y:S05]  /*36a0*/  BSYNC B0 ;  /* 0x0000000000007941 */ /* 0x000fea0003800000 */
.L_x_117:
        /* <DEDUP_REMOVED lines=9> */
.L_x_120:
[----:B------:R-:W-:Y:S05]  /*3740*/  BSYNC B0 ;  /* 0x0000000000007941 */ /* 0x000fea0003800000 */
.L_x_119:
        /* <DEDUP_REMOVED lines=9> */
.L_x_122:
[----:B------:R-:W-:Y:S05]  /*37e0*/  BSYNC B0 ;  /* 0x0000000000007941 */ /* 0x000fea0003800000 */
.L_x_121:
        /* <DEDUP_REMOVED lines=10> */
.L_x_124:
[----:B------:R-:W-:Y:S05]  /*3890*/  BSYNC B0 ;  /* 0x0000000000007941 */ /* 0x000fea0003800000 */
.L_x_123:
        /* <DEDUP_REMOVED lines=10> */
.L_x_126:
[----:B------:R-:W-:Y:S05]  /*3940*/  BSYNC B0 ;  /* 0x0000000000007941 */ /* 0x000fea0003800000 */
.L_x_125:
        /* <DEDUP_REMOVED lines=9> */
.L_x_128:
[----:B------:R-:W-:Y:S05]  /*39e0*/  BSYNC B0 ;  /* 0x0000000000007941 */ /* 0x000fea0003800000 */
.L_x_127:
        /* <DEDUP_REMOVED lines=9> */
.L_x_130:
[----:B------:R-:W-:Y:S05]  /*3a80*/  BSYNC B0 ;  /* 0x0000000000007941 */ /* 0x000fea0003800000 */
.L_x_129:
        /* <DEDUP_REMOVED lines=10> */
.L_x_132:
[----:B------:R-:W-:Y:S05]  /*3b30*/  BSYNC B0 ;  /* 0x0000000000007941 */ /* 0x000fea0003800000 */
.L_x_131:
        /* <DEDUP_REMOVED lines=10> */
.L_x_134:
[----:B------:R-:W-:Y:S05]  /*3be0*/  BSYNC B0 ;  /* 0x0000000000007941 */ /* 0x000fea0003800000 */
.L_x_133:
        /* <DEDUP_REMOVED lines=9> */
.L_x_136:
[----:B------:R-:W-:Y:S05]  /*3c80*/  BSYNC B0 ;  /* 0x0000000000007941 */ /* 0x000fea0003800000 */
.L_x_135:
        /* <DEDUP_REMOVED lines=9> */
.L_x_138:
[----:B------:R-:W-:Y:S05]  /*3d20*/  BSYNC B0 ;  /* 0x0000000000007941 */ /* 0x000fea0003800000 */
.L_x_137:
        /* <DEDUP_REMOVED lines=10> */
.L_x_140:
[----:B------:R-:W-:Y:S05]  /*3dd0*/  BSYNC B0 ;  /* 0x0000000000007941 */ /* 0x000fea0003800000 */
.L_x_139:
        /* <DEDUP_REMOVED lines=10> */
.L_x_142:
[----:B------:R-:W-:Y:S05]  /*3e80*/  BSYNC B0 ;  /* 0x0000000000007941 */ /* 0x000fea0003800000 */
.L_x_141:
        /* <DEDUP_REMOVED lines=9> */
.L_x_144:
[----:B------:R-:W-:Y:S05]  /*3f20*/  BSYNC B0 ;  /* 0x0000000000007941 */ /* 0x000fea0003800000 */
.L_x_143:
[----:B-----5:R-:W-:Y:S01]  /*3f30*/  LOP3.LUT R2, R17, 0xffffe000, RZ, 0xc0, !PT ;  /* 0xffffe00011027812 */ /* 0x020fe200078ec0ff */
[----:B01----:R-:W-:Y:S01]  /*3f40*/  @P0 IMAD.MOV.U32 R6, RZ, RZ, R12 ;  /* 0x000000ffff060224 */ /* 0x003fe200078e000c */
[----:B------:R-:W-:Y:S01]  /*3f50*/  ISETP.GT.AND P1, PT, R10, 0x8, P1 ;  /* 0x000000080a00780c */ /* 0x000fe20000f24270 */
[----:B------:R-:W-:Y:S02]  /*3f60*/  BSSY B0, `(.L_x_145) ;  /* 0x0000008000007945 */ /* 0x000fe40003800000 */
[----:B------:R-:W-:-:S04]  /*3f70*/  FMUL R7, R2, R3 ;  /* 0x0000000302077220 */ /* 0x000fc80000400000 */
[----:B--2---:R-:W-:Y:S01]  /*3f80*/  FFMA R9, R86, R0, R7 ;  /* 0x0000000056097223 */ /* 0x004fe20000000007 */
[----:B------:R-:W-:-:S04]  /*3f90*/  @P0 IMAD.MOV.U32 R7, RZ, RZ, R13 ;  /* 0x000000ffff070224 */ /* 0x000fc800078e000d */
[----:B------:R-:W-:-:S05]  /*3fa0*/  F2FP.TF32.F32.PACK_B R9, R9 ;  /* 0x00000009ff09723e */ /* 0x000fca00024050ff */
[----:B------:R0:W-:Y:S01]  /*3fb0*/  @P0 STG.E desc[UR12][R6.64+0x1e0], R9 ;  /* 0x0001e00906000986 */ /* 0x0001e2000c10190c */
[----:B------:R-:W-:Y:S05]  /*3fc0*/  @!P1 BRA `(.L_x_146) ;  /* 0x0000000000049947 */ /* 0x000fea0003800000 */
[----:B------:R1:W5:Y:S02]  /*3fd0*/  LDG.E.LTC128B R17, desc[UR12][R4.64+0x1e4] ;  /* 0x0001e40c04117981 */ /* 0x000364000c1e1920 */
.L_x_146:
[----:B------:R-:W-:Y:S05]  /*3fe0*/  BSYNC B0 ;  /* 0x0000000000007941 */ /* 0x000fea0003800000 */
.L_x_145:
[----:B-----5:R-:W-:-:S05]  /*3ff0*/  LOP3.LUT R2, R17, 0xffffe000, RZ, 0xc0, !PT ;  /* 0xffffe00011027812 */ /* 0x020fca00078ec0ff */
[----:B------:R-:W-:-:S04]  /*4000*/  FMUL R2, R2, R3 ;  /* 0x0000000302027220 */ /* 0x000fc80000400000 */
[----:B------:R-:W-:Y:S01]  /*4010*/  FFMA R2, R87, R0, R2 ;  /* 0x0000000057027223 */ /* 0x000fe20000000002 */
[----:B------:R-:W-:Y:S06]  /*4020*/  @!P1 EXIT ;  /* 0x000000000000994d */ /* 0x000fec0003800000 */
[----:B------:R-:W-:-:S05]  /*4030*/  F2FP.TF32.F32.PACK_B R3, R2 ;  /* 0x00000002ff03723e */ /* 0x000fca00024050ff */
[----:B------:R-:W-:Y:S01]  /*4040*/  STG.E desc[UR12][R12.64+0x1e4], R3 ;  /* 0x0001e4030c007986 */ /* 0x000fe2000c10190c */
[----:B------:R-:W-:Y:S05]  /*4050*/  EXIT ;  /* 0x000000000000794d */ /* 0x000fea0003800000 */
.L_x_22:
[----:B------:R-:W-:Y:S01]  /*4060*/  ULDC.64 UR4, c[0x0][0x650] ;  /* 0x0001940000047ab9 */ /* 0x000fe20000000a00 */
[-C--:B------:R-:W-:Y:S01]  /*4070*/  FMUL R3, R24, R0.reuse ;  /* 0x0000000018037220 */ /* 0x080fe20000400000 */
[----:B------:R-:W-:Y:S01]  /*4080*/  LEA R4, P1, R12, UR4, 0x2 ;  /* 0x000000040c047c11 */ /* 0x000fe2000f8210ff */
[-C--:B------:R-:W-:Y:S01]  /*4090*/  FMUL R25, R25, R0.reuse ;  /* 0x0000000019197220 */ /* 0x080fe20000400000 */
[----:B------:R-:W-:Y:S01]  /*40a0*/  ISETP.GT.AND P2, PT, R2, 0x1, PT ;  /* 0x000000010200780c */ /* 0x000fe20003f44270 */
[-C--:B------:R-:W-:Y:S01]  /*40b0*/  FMUL R9, R26, R0.reuse ;  /* 0x000000001a097220 */ /* 0x080fe20000400000 */
[----:B------:R-:W-:Y:S01]  /*40c0*/  F2FP.TF32.F32.PACK_B R3, R3 ;  /* 0x00000003ff03723e */ /* 0x000fe200024050ff */
[-C--:B------:R-:W-:Y:S01]  /*40d0*/  FMUL R27, R27, R0.reuse ;  /* 0x000000001b1b7220 */ /* 0x080fe20000400000 */
[----:B------:R-:W-:Y:S01]  /*40e0*/  LEA.HI.X R5, R12, UR5, R19, 0x2, P1 ;  /* 0x000000050c057c11 */ /* 0x000fe200088f1413 */
[-C--:B------:R-:W-:Y:S01]  /*40f0*/  FMUL R29, R29, R0.reuse ;  /* 0x000000001d1d7220 */ /* 0x080fe20000400000 */
[C---:B------:R-:W-:Y:S01]  /*4100*/  ISETP.GT.AND P4, PT, R10.reuse, RZ, P2 ;  /* 0x000000ff0a00720c */ /* 0x040fe20001784270 */
[-C--:B------:R-:W-:Y:S01]  /*4110*/  FMUL R31, R31, R0.reuse ;  /* 0x000000001f1f7220 */ /* 0x080fe20000400000 */
[----:B------:R-:W-:Y:S01]  /*4120*/  ISETP.GT.AND P1, PT, R10, 0x8, P0 ;  /* 0x000000080a00780c */ /* 0x000fe20000724270 */
[----:B------:R0:W-:Y:S01]  /*4130*/  @P3 STG.E desc[UR12][R4.64], R3 ;  /* 0x0000000304003986 */ /* 0x0001e2000c10190c */
[C---:B------:R-:W-:Y:S01]  /*4140*/  SHF.L.U64.HI R11, R16.reuse, 0x2, R11 ;  /* 0x00000002100b7819 */ /* 0x040fe2000001020b */
[----:B------:R-:W-:Y:S01]  /*4150*/  FMUL R33, R33, R0 ;  /* 0x0000000021217220 */ /* 0x000fe20000400000 */
[----:B------:R-:W-:Y:S01]  /*4160*/  LEA R6, P3, R16, R4, 0x2 ;  /* 0x0000000410067211 */ /* 0x000fe200078610ff */
[-C--:B------:R-:W-:Y:S01]  /*4170*/  FMUL R35, R35, R0.reuse ;  /* 0x0000000023237220 */ /* 0x080fe20000400000 */
[----:B------:R-:W-:Y:S01]  /*4180*/  ISETP.GT.AND P2, PT, R10, 0x8, P2 ;  /* 0x000000080a00780c */ /* 0x000fe20001744270 */
[-C--:B------:R-:W-:Y:S01]  /*4190*/  FMUL R37, R37, R0.reuse ;  /* 0x0000000025257220 */ /* 0x080fe20000400000 */
[----:B------:R-:W-:Y:S01]  /*41a0*/  F2FP.TF32.F32.PACK_B R25, R25 ;  /* 0x00000019ff19723e */ /* 0x000fe200024050ff */
[----:B------:R-:W-:Y:S01]  /*41b0*/  IMAD.X R7, R11, 0x1, R5, P3 ;  /* 0x000000010b077824 */ /* 0x000fe200018e0605 */
[----:B------:R-:W-:Y:S01]  /*41c0*/  F2FP.TF32.F32.PACK_B R9, R9 ;  /* 0x00000009ff09723e */ /* 0x000fe200024050ff */
[-C--:B------:R-:W-:Y:S01]  /*41d0*/  FMUL R11, R30, R0.reuse ;  /* 0x000000001e0b7220 */ /* 0x080fe20000400000 */
[C---:B------:R-:W-:Y:S01]  /*41e0*/  ISETP.GT.AND P0, PT, R2.reuse, 0x8, PT ;  /* 0x000000080200780c */ /* 0x040fe20003f04270 */
[----:B------:R-:W-:Y:S01]  /*41f0*/  @P4 STG.E desc[UR12][R4.64+0x4], R25 ;  /* 0x0000041904004986 */ /* 0x000fe2000c10190c */
[----:B------:R-:W-:Y:S01]  /*4200*/  ISETP.GT.AND P3, PT, R2, 0x9, PT ;  /* 0x000000090200780c */ /* 0x000fe20003f64270 */
[-C--:B0-----:R-:W-:Y:S01]  /*4210*/  FMUL R3, R28, R0.reuse ;  /* 0x000000001c037220 */ /* 0x081fe20000400000 */
[C---:B------:R-:W-:Y:S01]  /*4220*/  ISETP.GT.AND P4, PT, R10.reuse, RZ, P0 ;  /* 0x000000ff0a00720c */ /* 0x040fe20000784270 */
[----:B------:R0:W-:Y:S01]  /*4230*/  @P1 STG.E desc[UR12][R6.64], R9 ;  /* 0x0000000906001986 */ /* 0x0001e2000c10190c */
[----:B------:R-:W-:Y:S01]  /*4240*/  F2FP.TF32.F32.PACK_B R27, R27 ;  /* 0x0000001bff1b723e */ /* 0x000fe200024050ff */
[-C--:B------:R-:W-:Y:S01]  /*4250*/  FMUL R39, R39, R0.reuse ;  /* 0x0000000027277220 */ /* 0x080fe20000400000 */
[C---:B------:R-:W-:Y:S01]  /*4260*/  ISETP.GT.AND P1, PT, R10.reuse, RZ, P3 ;  /* 0x000000ff0a00720c */ /* 0x040fe20001f24270 */
[-C--:B------:R-:W-:Y:S01]  /*4270*/  FMUL R41, R41, R0.reuse ;  /* 0x0000000029297220 */ /* 0x080fe20000400000 */
[----:B------:R-:W-:Y:S01]  /*4280*/  F2FP.TF32.F32.PACK_B R3, R3 ;  /* 0x00000003ff03723e */ /* 0x000fe200024050ff */
[----:B------:R-:W-:Y:S01]  /*4290*/  @P2 STG.E desc[UR12][R6.64+0x4], R27 ;  /* 0x0000041b06002986 */ /* 0x000fe2000c10190c */
[----:B------:R-:W-:Y:S01]  /*42a0*/  ISETP.GT.AND P2, PT, R10, 0x8, P0 ;  /* 0x000000080a00780c */ /* 0x000fe20000744270 */
[-C--:B------:R-:W-:Y:S01]  /*42b0*/  FMUL R43, R43, R0.reuse ;  /* 0x000000002b2b7220 */ /* 0x080fe20000400000 */
[----:B------:R-:W-:Y:S01]  /*42c0*/  ISETP.GT.AND P0, PT, R2, 0x10, PT ;  /* 0x000000100200780c */ /* 0x000fe20003f04270 */
[-C--:B------:R-:W-:Y:S01]  /*42d0*/  FMUL R45, R45, R0.reuse ;  /* 0x000000002d2d7220 */ /* 0x080fe20000400000 */
[----:B------:R-:W-:Y:S01]  /*42e0*/  F2FP.TF32.F32.PACK_B R29, R29 ;  /* 0x0000001dff1d723e */ /* 0x000fe200024050ff */
[----:B------:R1:W-:Y:S01]  /*42f0*/  @P4 STG.E desc[UR12][R4.64+0x20], R3 ;  /* 0x0000200304004986 */ /* 0x0003e2000c10190c */
[----:B------:R-:W-:Y:S01]  /*4300*/  ISETP.GT.AND P3, PT, R10, 0x8, P3 ;  /* 0x000000080a00780c */ /* 0x000fe20001f64270 */
[-C--:B0-----:R-:W-:Y:S01]  /*4310*/  FMUL R9, R34, R0.reuse ;  /* 0x0000000022097220 */ /* 0x081fe20000400000 */
[----:B------:R-:W-:Y:S01]  /*4320*/  ISETP.GT.AND P5, PT, R10, RZ, P0 ;  /* 0x000000ff0a00720c */ /* 0x000fe200007a4270 */
[----:B------:R-:W-:Y:S01]  /*4330*/  @P1 STG.E desc[UR12][R4.64+0x24], R29 ;  /* 0x0000241d04001986 */ /* 0x000fe2000c10190c */
[----:B------:R-:W-:Y:S01]  /*4340*/  F2FP.TF32.F32.PACK_B R11, R11 ;  /* 0x0000000bff0b723e */ /* 0x000fe200024050ff */
[-C--:B------:R-:W-:Y:S01]  /*4350*/  FMUL R47, R47, R0.reuse ;  /* 0x000000002f2f7220 */ /* 0x080fe20000400000 */
[----:B------:R-:W-:Y:S01]  /*4360*/  ISETP.GT.AND P1, PT, R2, 0x11, PT ;  /* 0x000000110200780c */ /* 0x000fe20003f24270 */
[-C--:B------:R-:W-:Y:S01]  /*4370*/  FMUL R49, R49, R0.reuse ;  /* 0x0000000031317220 */ /* 0x080fe20000400000 */
[----:B------:R-:W-:Y:S01]  /*4380*/  F2FP.TF32.F32.PACK_B R31, R31 ;  /* 0x0000001fff1f723e */ /* 0x000fe200024050ff */
[----:B------:R0:W-:Y:S01]  /*4390*/  @P2 STG.E desc[UR12][R6.64+0x20], R11 ;  /* 0x0000200b06002986 */ /* 0x0001e2000c10190c */
[----:B------:R-:W-:Y:S01]  /*43a0*/  ISETP.GT.AND P4, PT, R10, RZ, P1 ;  /* 0x000000ff0a00720c */ /* 0x000fe20000f84270 */
[-C--:B-1----:R-:W-:Y:S01]  /*43b0*/  FMUL R3, R32, R0.reuse ;  /* 0x0000000020037220 */ /* 0x082fe20000400000 */
[----:B------:R-:W-:Y:S01]  /*43c0*/  ISETP.GT.AND P2, PT, R10, 0x8, P0 ;  /* 0x000000080a00780c */ /* 0x000fe20000744270 */
[----:B------:R-:W-:Y:S01]  /*43d0*/  @P3 STG.E desc[UR12][R6.64+0x24], R31 ;  /* 0x0000241f06003986 */ /* 0x000fe2000c10190c */
[----:B------:R-:W-:Y:S01]  /*43e0*/  ISETP.GT.AND P0, PT, R2, 0x18, PT ;  /* 0x000000180200780c */ /* 0x000fe20003f04270 */
[-C--:B------:R-:W-:Y:S01]  /*43f0*/  FMUL R51, R51, R0.reuse ;  /* 0x0000000033337220 */ /* 0x080fe20000400000 */
[----:B------:R-:W-:Y:S01]  /*4400*/  F2FP.TF32.F32.PACK_B R3, R3 ;  /* 0x00000003ff03723e */ /* 0x000fe200024050ff */
[-C--:B------:R-:W-:Y:S01]  /*4410*/  FMUL R53, R53, R0.reuse ;  /* 0x0000000035357220 */ /* 0x080fe20000400000 */
[C---:B------:R-:W-:Y:S01]  /*4420*/  ISETP.GT.AND P3, PT, R10.reuse, 0x8, P1 ;  /* 0x000000080a00780c */ /* 0x040fe20000f64270 */
[-C--:B------:R-:W-:Y:S01]  /*4430*/  FMUL R55, R55, R0.reuse ;  /* 0x0000000037377220 */ /* 0x080fe20000400000 */
[----:B------:R-:W-:Y:S01]  /*4440*/  F2FP.TF32.F32.PACK_B R33, R33 ;  /* 0x00000021ff21723e */ /* 0x000fe200024050ff */
[----:B------:R1:W-:Y:S01]  /*4450*/  @P5 STG.E desc[UR12][R4.64+0x40], R3 ;  /* 0x0000400304005986 */ /* 0x0003e2000c10190c */
[----:B------:R-:W-:Y:S01]  /*4460*/  ISETP.GT.AND P5, PT, R10, RZ, P0 ;  /* 0x000000ff0a00720c */ /* 0x000fe200007a4270 */
[-C--:B0-----:R-:W-:Y:S01]  /*4470*/  FMUL R11, R38, R0.reuse ;  /* 0x00000000260b7220 */ /* 0x081fe20000400000 */
[----:B------:R-:W-:Y:S01]  /*4480*/  F2FP.TF32.F32.PACK_B R9, R9 ;  /* 0x00000009ff09723e */ /* 0x000fe200024050ff */
[----:B------:R-:W-:Y:S01]  /*4490*/  @P4 STG.E desc[UR12][R4.64+0x44], R33 ;  /* 0x0000442104004986 */ /* 0x000fe2000c10190c */
[----:B------:R-:W-:Y:S01]  /*44a0*/  ISETP.GT.AND P1, PT, R2, 0x19, PT ;  /* 0x000000190200780c */ /* 0x000fe20003f24270 */
[-C--:B------:R-:W-:Y:S01]  /*44b0*/  FMUL R57, R57, R0.reuse ;  /* 0x0000000039397220 */ /* 0x080fe20000400000 */
[----:B------:R-:W-:Y:S01]  /*44c0*/  F2FP.TF32.F32.PACK_B R35, R35 ;  /* 0x00000023ff23723e */ /* 0x000fe200024050ff */
[----:B------:R0:W-:Y:S01]  /*44d0*/  @P2 STG.E desc[UR12][R6.64+0x40], R9 ;  /* 0x0000400906002986 */ /* 0x0001e2000c10190c */
[C---:B------:R-:W-:Y:S01]  /*44e0*/  ISETP.GT.AND P4, PT, R10.reuse, RZ, P1 ;  /* 0x000000ff0a00720c */ /* 0x040fe20000f84270 */
[-C--:B------:R-:W-:Y:S01]  /*44f0*/  FMUL R59, R59, R0.reuse ;  /* 0x000000003b3b7220 */ /* 0x080fe20000400000 */
[----:B------:R-:W-:Y:S01]  /*4500*/  ISETP.GT.AND P2, PT, R10, 0x8, P0 ;  /* 0x000000080a00780c */ /* 0x000fe20000744270 */
[-C--:B-1----:R-:W-:Y:S01]  /*4510*/  FMUL R3, R36, R0.reuse ;  /* 0x0000000024037220 */ /* 0x082fe20000400000 */
[----:B------:R-:W-:Y:S01]  /*4520*/  ISETP.GT.AND P0, PT, R2, 0x20, PT ;  /* 0x000000200200780c */ /* 0x000fe20003f04270 */
[----:B------:R-:W-:Y:S01]  /*4530*/  @P3 STG.E desc[UR12][R6.64+0x44], R35 ;  /* 0x0000442306003986 */ /* 0x000fe2000c10190c */
[----:B------:R-:W-:Y:S01]  /*4540*/  ISETP.GT.AND P3, PT, R10, 0x8, P1 ;  /* 0x000000080a00780c */ /* 0x000fe20000f64270 */
[-C--:B------:R-:W-:Y:S01]  /*4550*/  FMUL R61, R61, R0.reuse ;  /* 0x000000003d3d7220 */ /* 0x080fe20000400000 */
[----:B------:R-:W-:Y:S01]  /*4560*/  F2FP.TF32.F32.PACK_B R3, R3 ;  /* 0x00000003ff03723e */ /* 0x000fe200024050ff */
[-C--:B------:R-:W-:Y:S01]  /*4570*/  FMUL R63, R63, R0.reuse ;  /* 0x000000003f3f7220 */ /* 0x080fe20000400000 */
[----:B------:R-:W-:Y:S01]  /*4580*/  F2FP.TF32.F32.PACK_B R37, R37 ;  /* 0x00000025ff25723e */ /* 0x000fe200024050ff */
[-C--:B0-----:R-:W-:Y:S01]  /*4590*/  FMUL R9, R42, R0.reuse ;  /* 0x000000002a097220 */ /* 0x081fe20000400000 */
[----:B------:R-:W-:Y:S01]  /*45a0*/  F2FP.TF32.F32.PACK_B R11, R11 ;  /* 0x0000000bff0b723e */ /* 0x000fe200024050ff */
[----:B------:R0:W-:Y:S01]  /*45b0*/  @P5 STG.E desc[UR12][R4.64+0x60], R3 ;  /* 0x0000600304005986 */ /* 0x0001e2000c10190c */
[----:B------:R-:W-:Y:S01]  /*45c0*/  ISETP.GT.AND P5, PT, R10, RZ, P0 ;  /* 0x000000ff0a00720c */ /* 0x000fe200007a4270 */
[-C--:B------:R-:W-:Y:S01]  /*45d0*/  FMUL R65, R65, R0.reuse ;  /* 0x0000000041417220 */ /* 0x080fe20000400000 */
[----:B------:R-:W-:Y:S01]  /*45e0*/  ISETP.GT.AND P1, PT, R2, 0x21, PT ;  /* 0x000000210200780c */ /* 0x000fe20003f24270 */
[----:B------:R-:W-:Y:S01]  /*45f0*/  @P4 STG.E desc[UR12][R4.64+0x64], R37 ;  /* 0x0000642504004986 */ /* 0x000fe2000c10190c */
[----:B------:R-:W-:Y:S01]  /*4600*/  F2FP.TF32.F32.PACK_B R39, R39 ;  /* 0x00000027ff27723e */ /* 0x000fe200024050ff */
[-C--:B------:R-:W-:Y:S01]  /*4610*/  FMUL R67, R67, R0.reuse ;  /* 0x0000000043437220 */ /* 0x080fe20000400000 */
[C---:B------:R-:W-:Y:S01]  /*4620*/  ISETP.GT.AND P4, PT, R10.reuse, RZ, P1 ;  /* 0x000000ff0a00720c */ /* 0x040fe20000f84270 */
[----:B------:R1:W-:Y:S01]  /*4630*/  @P2 STG.E desc[UR12][R6.64+0x60], R11 ;  /* 0x0000600b06002986 */ /* 0x0003e2000c10190c */
[----:B------:R-:W-:Y:S01]  /*4640*/  ISETP.GT.AND P2, PT, R10, 0x8, P0 ;  /* 0x000000080a00780c */ /* 0x000fe20000744270 */
[-C--:B------:R-:W-:Y:S01]  /*4650*/  FMUL R69, R69, R0.reuse ;  /* 0x0000000045457220 */ /* 0x080fe20000400000 */
[----:B------:R-:W-:Y:S01]  /*4660*/  ISETP.GT.AND P0, PT, R2, 0x28, PT ;  /* 0x000000280200780c */ /* 0x000fe20003f04270 */
[-C--:B0-----:R-:W-:Y:S01]  /*4670*/  FMUL R3, R40, R0.reuse ;  /* 0x0000000028037220 */ /* 0x081fe20000400000 */
[----:B------:R-:W-:Y:S01]  /*4680*/  @P3 STG.E desc[UR12][R6.64+0x64], R39 ;  /* 0x0000642706003986 */ /* 0x000fe2000c10190c */
[----:B------:R-:W-:Y:S01]  /*4690*/  ISETP.GT.AND P3, PT, R10, 0x8, P1 ;  /* 0x000000080a00780c */ /* 0x000fe20000f64270 */
[-C--:B------:R-:W-:Y:S01]  /*46a0*/  FMUL R71, R71, R0.reuse ;  /* 0x0000000047477220 */ /* 0x080fe20000400000 */
[----:B------:R-:W-:Y:S01]  /*46b0*/  F2FP.TF32.F32.PACK_B R41, R41 ;  /* 0x00000029ff29723e */ /* 0x000fe200024050ff */
[-C--:B------:R-:W-:Y:S01]  /*46c0*/  FMUL R73, R73, R0.reuse ;  /* 0x0000000049497220 */ /* 0x080fe20000400000 */
[----:B------:R-:W-:Y:S01]  /*46d0*/  F2FP.TF32.F32.PACK_B R3, R3 ;  /* 0x00000003ff03723e */ /* 0x000fe200024050ff */
[-C--:B------:R-:W-:Y:S01]  /*46e0*/  FMUL R75, R75, R0.reuse ;  /* 0x000000004b4b7220 */ /* 0x080fe20000400000 */
[----:B------:R-:W-:Y:S01]  /*46f0*/  F2FP.TF32.F32.PACK_B R9, R9 ;  /* 0x00000009ff09723e */ /* 0x000fe200024050ff */
[-C--:B-1----:R-:W-:Y:S01]  /*4700*/  FMUL R11, R46, R0.reuse ;  /* 0x000000002e0b7220 */ /* 0x082fe20000400000 */
[----:B------:R-:W-:Y:S01]  /*4710*/  ISETP.GT.AND P1, PT, R2, 0x29, PT ;  /* 0x000000290200780c */ /* 0x000fe20003f24270 */
[----:B------:R0:W-:Y:S01]  /*4720*/  @P5 STG.E desc[UR12][R4.64+0x80], R3 ;  /* 0x0000800304005986 */ /* 0x0001e2000c10190c */
[C---:B------:R-:W-:Y:S01]  /*4730*/  ISETP.GT.AND P5, PT, R10.reuse, RZ, P0 ;  /* 0x000000ff0a00720c */ /* 0x040fe200007a4270 */
[-C--:B------:R-:W-:Y:S01]  /*4740*/  FMUL R77, R77, R0.reuse ;  /* 0x000000004d4d7220 */ /* 0x080fe20000400000 */
[----:B------:R-:W-:Y:S01]  /*4750*/  F2FP.TF32.F32.PACK_B R43, R43 ;  /* 0x0000002bff2b723e */ /* 0x000fe200024050ff */
[----:B------:R-:W-:Y:S01]  /*4760*/  @P4 STG.E desc[UR12][R4.64+0x84], R41 ;  /* 0x0000842904004986 */ /* 0x000fe2000c10190c */
[C---:B------:R-:W-:Y:S01]  /*4770*/  ISETP.GT.AND P4, PT, R10.reuse, RZ, P1 ;  /* 0x000000ff0a00720c */ /* 0x040fe20000f84270 */
[-C--:B------:R-:W-:Y:S01]  /*4780*/  FMUL R79, R79, R0.reuse ;  /* 0x000000004f4f7220 */ /* 0x080fe20000400000 */
[----:B------:R-:W-:Y:S01]  /*4790*/  F2FP.TF32.F32.PACK_B R45, R45 ;  /* 0x0000002dff2d723e */ /* 0x000fe200024050ff */
        /* <DEDUP_REMOVED lines=12> */
[----:B------:R-:W-:Y:S01]  /*4860*/  ISETP.GT.AND P1, PT, R2, 0x31, PT ;  /* 0x000000310200780c */ /* 0x000fe20003f24270 */
[-C--:B-1----:R-:W-:Y:S01]  /*4870*/  FMUL R9, R50, R0.reuse ;  /* 0x0000000032097220 */ /* 0x082fe20000400000 */
[----:B------:R-:W-:Y:S01]  /*4880*/  F2FP.TF32.F32.PACK_B R47, R47 ;  /* 0x0000002fff2f723e */ /* 0x000fe200024050ff */
[----:B------:R0:W-:Y:S01]  /*4890*/  @P5 STG.E desc[UR12][R4.64+0xa0], R3 ;  /* 0x0000a00304005986 */ /* 0x0001e2000c10190c */
[C---:B------:R-:W-:Y:S01]  /*48a0*/  ISETP.GT.AND P5, PT, R10.reuse, RZ, P0 ;  /* 0x000000ff0a00720c */ /* 0x040fe200007a4270 */
[-C--:B------:R-:W-:Y:S01]  /*48b0*/  FMUL R85, R85, R0.reuse ;  /* 0x0000000055557220 */ /* 0x080fe20000400000 */
[----:B------:R-:W-:Y:S01]  /*48c0*/  F2FP.TF32.F32.PACK_B R49, R49 ;  /* 0x00000031ff31723e */ /* 0x000fe200024050ff */
[----:B------:R-:W-:Y:S01]  /*48d0*/  @P4 STG.E desc[UR12][R4.64+0xa4], R45 ;  /* 0x0000a42d04004986 */ /* 0x000fe2000c10190c */
[----:B------:R-:W-:Y:S01]  /*48e0*/  ISETP.GT.AND P4, PT, R10, RZ, P1 ;  /* 0x000000ff0a00720c */ /* 0x000fe20000f84270 */
[----:B------:R-:W-:Y:S01]  /*48f0*/  FMUL R17, R86, R0 ;  /* 0x0000000056117220 */ /* 0x000fe20000400000 */
[----:B------:R-:W-:Y:S01]  /*4900*/  F2FP.TF32.F32.PACK_B R9, R9 ;  /* 0x00000009ff09723e */ /* 0x000fe200024050ff */
[----:B------:R1:W-:Y:S01]  /*4910*/  @P2 STG.E desc[UR12][R6.64+0xa0], R11 ;  /* 0x0000a00b06002986 */ /* 0x0003e2000c10190c */
[----:B------:R-:W-:-:S02]  /*4920*/  ISETP.GT.AND P2, PT, R10, 0x8, P0 ;  /* 0x000000080a00780c */ /* 0x000fc40000744270 */
[----:B------:R-:W-:Y:S01]  /*4930*/  ISETP.GT.AND P0, PT, R2, 0x38, PT ;  /* 0x000000380200780c */ /* 0x000fe20003f04270 */
[-C--:B0-----:R-:W-:Y:S01]  /*4940*/  FMUL R3, R48, R0.reuse ;  /* 0x0000000030037220 */ /* 0x081fe20000400000 */
[----:B------:R-:W-:Y:S01]  /*4950*/  @P3 STG.E desc[UR12][R6.64+0xa4], R47 ;  /* 0x0000a42f06003986 */ /* 0x000fe2000c10190c */
[----:B------:R-:W-:Y:S02]  /*4960*/  ISETP.GT.AND P3, PT, R10, 0x8, P1 ;  /* 0x000000080a00780c */ /* 0x000fe40000f64270 */
[----:B------:R-:W-:Y:S02]  /*4970*/  ISETP.GT.AND P1, PT, R2, 0x39, PT ;  /* 0x000000390200780c */ /* 0x000fe40003f24270 */
[----:B------:R-:W-:Y:S02]  /*4980*/  F2FP.TF32.F32.PACK_B R3, R3 ;  /* 0x00000003ff03723e */ /* 0x000fe400024050ff */
[----:B------:R-:W-:Y:S01]  /*4990*/  F2FP.TF32.F32.PACK_B R51, R51 ;  /* 0x00000033ff33723e */ /* 0x000fe200024050ff */
[----:B-1----:R-:W-:Y:S01]  /*49a0*/  FMUL R11, R54, R0 ;  /* 0x00000000360b7220 */ /* 0x002fe20000400000 */
[----:B------:R-:W-:Y:S01]  /*49b0*/  F2FP.TF32.F32.PACK_B R53, R53 ;  /* 0x00000035ff35723e */ /* 0x000fe200024050ff */
[----:B------:R0:W-:Y:S01]  /*49c0*/  @P5 STG.E desc[UR12][R4.64+0xc0], R3 ;  /* 0x0000c00304005986 */ /* 0x0001e2000c10190c */
[----:B------:R-:W-:-:S02]  /*49d0*/  ISETP.GT.AND P5, PT, R10, RZ, P0 ;  /* 0x000000ff0a00720c */ /* 0x000fc400007a4270 */
[----:B------:R-:W-:Y:S01]  /*49e0*/  F2FP.TF32.F32.PACK_B R11, R11 ;  /* 0x0000000bff0b723e */ /* 0x000fe200024050ff */
[----:B------:R-:W-:Y:S01]  /*49f0*/  @P4 STG.E desc[UR12][R4.64+0xc4], R49 ;  /* 0x0000c43104004986 */ /* 0x000fe2000c10190c */
[C---:B------:R-:W-:Y:S02]  /*4a00*/  ISETP.GT.AND P4, PT, R10.reuse, RZ, P1 ;  /* 0x000000ff0a00720c */ /* 0x040fe40000f84270 */
[----:B------:R-:W-:Y:S01]  /*4a10*/  F2FP.TF32.F32.PACK_B R55, R55 ;  /* 0x00000037ff37723e */ /* 0x000fe200024050ff */
[----:B------:R1:W-:Y:S01]  /*4a20*/  @P2 STG.E desc[UR12][R6.64+0xc0], R9 ;  /* 0x0000c00906002986 */ /* 0x0003e2000c10190c */
[----:B------:R-:W-:Y:S02]  /*4a30*/  ISETP.GT.AND P2, PT, R10, 0x8, P0 ;  /* 0x000000080a00780c */ /* 0x000fe40000744270 */
[----:B------:R-:W-:Y:S01]  /*4a40*/  ISETP.GT.AND P0, PT, R2, 0x40, PT ;  /* 0x000000400200780c */ /* 0x000fe20003f04270 */
[----:B0-----:R-:W-:Y:S01]  /*4a50*/  FMUL R3, R52, R0 ;  /* 0x0000000034037220 */ /* 0x001fe20000400000 */
[----:B------:R-:W-:Y:S01]  /*4a60*/  @P3 STG.E desc[UR12][R6.64+0xc4], R51 ;  /* 0x0000c43306003986 */ /* 0x000fe2000c10190c */
[----:B------:R-:W-:-:S02]  /*4a70*/  ISETP.GT.AND P3, PT, R10, 0x8, P1 ;  /* 0x000000080a00780c */ /* 0x000fc40000f64270 */
[----:B------:R-:W-:Y:S02]  /*4a80*/  ISETP.GT.AND P1, PT, R2, 0x41, PT ;  /* 0x000000410200780c */ /* 0x000fe40003f24270 */
[----:B------:R-:W-:Y:S01]  /*4a90*/  F2FP.TF32.F32.PACK_B R3, R3 ;  /* 0x00000003ff03723e */ /* 0x000fe200024050ff */
[----:B-1----:R-:W-:Y:S01]  /*4aa0*/  FMUL R9, R58, R0 ;  /* 0x000000003a097220 */ /* 0x002fe20000400000 */
[----:B------:R-:W-:-:S03]  /*4ab0*/  F2FP.TF32.F32.PACK_B R57, R57 ;  /* 0x00000039ff39723e */ /* 0x000fc600024050ff */
[----:B------:R0:W-:Y:S01]  /*4ac0*/  @P5 STG.E desc[UR12][R4.64+0xe0], R3 ;  /* 0x0000e00304005986 */ /* 0x0001e2000c10190c */
[C---:B------:R-:W-:Y:S02]  /*4ad0*/  ISETP.GT.AND P5, PT, R10.reuse, RZ, P0 ;  /* 0x000000ff0a00720c */ /* 0x040fe400007a4270 */
        /* <DEDUP_REMOVED lines=64> */
[----:B------:R-:W-:Y:S01]  /*4ee0*/  ISETP.GT.AND P0, PT, R10, 0x8, P0 ;  /* 0x000000080a00780c */ /* 0x000fe20000704270 */
[----:B------:R-:W-:Y:S01]  /*4ef0*/  @P4 STG.E desc[UR12][R4.64+0x164], R69 ;  /* 0x0001644504004986 */ /* 0x000fe2000c10190c */
[----:B------:R-:W-:Y:S02]  /*4f00*/  ISETP.GT.AND P4, PT, R2, 0x69, PT ;  /* 0x000000690200780c */ /* 0x000fe40003f84270 */
[----:B------:R-:W-:Y:S01]  /*4f10*/  F2FP.TF32.F32.PACK_B R9, R9 ;  /* 0x00000009ff09723e */ /* 0x000fe200024050ff */
[----:B------:R1:W-:Y:S01]  /*4f20*/  @P2 STG.E desc[UR12][R6.64+0x160], R11 ;  /* 0x0001600b06002986 */ /* 0x0003e2000c10190c */
[C---:B------:R-:W-:Y:S02]  /*4f30*/  ISETP.GT.AND P2, PT, R10.reuse, RZ, P1 ;  /* 0x000000ff0a00720c */ /* 0x040fe40000f44270 */
[----:B------:R-:W-:Y:S01]  /*4f40*/  ISETP.GT.AND P1, PT, R10, 0x8, P1 ;  /* 0x000000080a00780c */ /* 0x000fe20000f24270 */
[----:B0-----:R-:W-:Y:S01]  /*4f50*/  FMUL R3, R72, R0 ;  /* 0x0000000048037220 */ /* 0x001fe20000400000 */
[----:B------:R-:W-:Y:S01]  /*4f60*/  @P3 STG.E desc[UR12][R6.64+0x164], R71 ;  /* 0x0001644706003986 */ /* 0x000fe2000c10190c */
[----:B------:R-:W-:-:S02]  /*4f70*/  ISETP.GT.AND P6, PT, R10, RZ, P4 ;  /* 0x000000ff0a00720c */ /* 0x000fc400027c4270 */
[----:B------:R-:W-:Y:S02]  /*4f80*/  F2FP.TF32.F32.PACK_B R75, R75 ;  /* 0x0000004bff4b723e */ /* 0x000fe400024050ff */
[----:B------:R-:W-:Y:S02]  /*4f90*/  F2FP.TF32.F32.PACK_B R3, R3 ;  /* 0x00000003ff03723e */ /* 0x000fe400024050ff */
[----:B------:R-:W-:Y:S01]  /*4fa0*/  F2FP.TF32.F32.PACK_B R77, R77 ;  /* 0x0000004dff4d723e */ /* 0x000fe200024050ff */
[----:B-1----:R-:W-:Y:S01]  /*4fb0*/  FMUL R11, R80, R0 ;  /* 0x00000000500b7220 */ /* 0x002fe20000400000 */
[----:B------:R-:W-:Y:S01]  /*4fc0*/  ISETP.GT.AND P4, PT, R10, 0x8, P4 ;  /* 0x000000080a00780c */ /* 0x000fe20002784270 */
[----:B------:R0:W-:Y:S01]  /*4fd0*/  @P5 STG.E desc[UR12][R4.64+0x180], R3 ;  /* 0x0001800304005986 */ /* 0x0001e2000c10190c */
[----:B------:R-:W-:Y:S02]  /*4fe0*/  ISETP.GT.AND P5, PT, R2, 0x68, PT ;  /* 0x000000680200780c */ /* 0x000fe40003fa4270 */
[----:B------:R-:W-:Y:S01]  /*4ff0*/  F2FP.TF32.F32.PACK_B R79, R79 ;  /* 0x0000004fff4f723e */ /* 0x000fe200024050ff */
[----:B------:R-:W-:Y:S01]  /*5000*/  @P2 STG.E desc[UR12][R4.64+0x184], R73 ;  /* 0x0001844904002986 */ /* 0x000fe2000c10190c */
[----:B------:R-:W-:-:S02]  /*5010*/  ISETP.GT.AND P3, PT, R10, RZ, P5 ;  /* 0x000000ff0a00720c */ /* 0x000fc40002f64270 */
[----:B------:R-:W-:Y:S01]  /*5020*/  ISETP.GT.AND P5, PT, R10, 0x8, P5 ;  /* 0x000000080a00780c */ /* 0x000fe20002fa4270 */
[----:B------:R1:W-:Y:S01]  /*5030*/  @P0 STG.E desc[UR12][R6.64+0x180], R9 ;  /* 0x0001800906000986 */ /* 0x0003e2000c10190c */
[C---:B------:R-:W-:Y:S02]  /*5040*/  ISETP.GT.AND P2, PT, R2.reuse, 0x71, PT ;  /* 0x000000710200780c */ /* 0x040fe40003f44270 */
[----:B------:R-:W-:Y:S01]  /*5050*/  ISETP.GT.AND P0, PT, R2, 0x79, PT ;  /* 0x000000790200780c */ /* 0x000fe20003f04270 */
[-C--:B0-----:R-:W-:Y:S01]  /*5060*/  FMUL R3, R76, R0.reuse ;  /* 0x000000004c037220 */ /* 0x081fe20000400000 */
[----:B------:R-:W-:Y:S01]  /*5070*/  @P1 STG.E desc[UR12][R6.64+0x184], R75 ;  /* 0x0001844b06001986 */ /* 0x000fe2000c10190c */
[----:B------:R-:W-:Y:S02]  /*5080*/  ISETP.GT.AND P1, PT, R2, 0x78, PT ;  /* 0x000000780200780c */ /* 0x000fe40003f24270 */
[----:B------:R-:W-:Y:S02]  /*5090*/  F2FP.TF32.F32.PACK_B R11, R11 ;  /* 0x0000000bff0b723e */ /* 0x000fe400024050ff */
[----:B------:R-:W-:Y:S01]  /*50a0*/  F2FP.TF32.F32.PACK_B R3, R3 ;  /* 0x00000003ff03723e */ /* 0x000fe200024050ff */
[-C--:B-1----:R-:W-:Y:S01]  /*50b0*/  FMUL R9, R78, R0.reuse ;  /* 0x000000004e097220 */ /* 0x082fe20000400000 */
[----:B------:R-:W-:Y:S01]  /*50c0*/  F2FP.TF32.F32.PACK_B R81, R81 ;  /* 0x00000051ff51723e */ /* 0x000fe200024050ff */
[----:B------:R-:W-:-:S02]  /*50d0*/  FMUL R0, R87, R0 ;  /* 0x0000000057007220 */ /* 0x000fc40000400000 */
[----:B------:R0:W-:Y:S01]  /*50e0*/  @P3 STG.E desc[UR12][R4.64+0x1a0], R3 ;  /* 0x0001a00304003986 */ /* 0x0001e2000c10190c */
[----:B------:R-:W-:Y:S01]  /*50f0*/  ISETP.GT.AND P3, PT, R2, 0x70, PT ;  /* 0x000000700200780c */ /* 0x000fe20003f64270 */
[----:B------:R-:W-:Y:S01]  /*5100*/  @P6 IMAD.MOV.U32 R2, RZ, RZ, R4 ;  /* 0x000000ffff026224 */ /* 0x000fe200078e0004 */
[----:B------:R-:W-:Y:S02]  /*5110*/  F2FP.TF32.F32.PACK_B R9, R9 ;  /* 0x00000009ff09723e */ /* 0x000fe400024050ff */
[----:B------:R-:W-:Y:S02]  /*5120*/  F2FP.TF32.F32.PACK_B R13, R13 ;  /* 0x0000000dff0d723e */ /* 0x000fe400024050ff */
[----:B------:R-:W-:Y:S02]  /*5130*/  F2FP.TF32.F32.PACK_B R83, R83 ;  /* 0x00000053ff53723e */ /* 0x000fe400024050ff */
[----:B------:R-:W-:Y:S02]  /*5140*/  F2FP.TF32.F32.PACK_B R15, R15 ;  /* 0x0000000fff0f723e */ /* 0x000fe400024050ff */
[----:B------:R-:W-:Y:S01]  /*5150*/  F2FP.TF32.F32.PACK_B R85, R85 ;  /* 0x00000055ff55723e */ /* 0x000fe200024050ff */
[----:B0-----:R-:W-:Y:S01]  /*5160*/  @P6 IMAD.MOV.U32 R3, RZ, RZ, R5 ;  /* 0x000000ffff036224 */ /* 0x001fe200078e0005 */
[----:B------:R-:W-:-:S04]  /*5170*/  F2FP.TF32.F32.PACK_B R17, R17 ;  /* 0x00000011ff11723e */ /* 0x000fc800024050ff */
[----:B------:R0:W-:Y:S01]  /*5180*/  @P6 STG.E desc[UR12][R2.64+0x1a4], R77 ;  /* 0x0001a44d02006986 */ /* 0x0001e2000c10190c */
[C---:B------:R-:W-:Y:S02]  /*5190*/  ISETP.GT.AND P6, PT, R10.reuse, RZ, P3 ;  /* 0x000000ff0a00720c */ /* 0x040fe40001fc4270 */
[----:B------:R-:W-:Y:S01]  /*51a0*/  ISETP.GT.AND P3, PT, R10, 0x8, P3 ;  /* 0x000000080a00780c */ /* 0x000fe20001f64270 */
[----:B0-----:R-:W-:Y:S02]  /*51b0*/  @P5 IMAD.MOV.U32 R2, RZ, RZ, R6 ;  /* 0x000000ffff025224 */ /* 0x001fe400078e0006 */
[----:B------:R-:W-:-:S05]  /*51c0*/  @P5 IMAD.MOV.U32 R3, RZ, RZ, R7 ;  /* 0x000000ffff035224 */ /* 0x000fca00078e0007 */
        /* <DEDUP_REMOVED lines=15> */
[----:B------:R0:W-:Y:S02]  /*52c0*/  @P5 STG.E desc[UR12][R2.64+0x1c4], R81 ;  /* 0x0001c45102005986 */ /* 0x0001e4000c10190c */
        /* <DEDUP_REMOVED lines=8> */
[----:B------:R0:W-:Y:S04]  /*5350*/  @P4 STG.E desc[UR12][R2.64+0x1e0], R15 ;  /* 0x0001e00f02004986 */ /* 0x0001e8000c10190c */
[----:B------:R1:W-:Y:S01]  /*5360*/  @P6 STG.E desc[UR12][R4.64+0x1e4], R85 ;  /* 0x0001e45504006986 */ /* 0x0003e2000c10190c */
[----:B0-----:R-:W-:Y:S02]  /*5370*/  @P1 IMAD.MOV.U32 R2, RZ, RZ, R6 ;  /* 0x000000ffff021224 */ /* 0x001fe400078e0006 */
[----:B------:R-:W-:-:S05]  /*5380*/  @P1 IMAD.MOV.U32 R3, RZ, RZ, R7 ;  /* 0x000000ffff031224 */ /* 0x000fca00078e0007 */
[----:B------:R1:W-:Y:S01]  /*5390*/  @P1 STG.E desc[UR12][R2.64+0x1e0], R17 ;  /* 0x0001e01102001986 */ /* 0x0003e2000c10190c */
[----:B------:R-:W-:Y:S05]  /*53a0*/  @!P0 EXIT ;  /* 0x000000000000894d */ /* 0x000fea0003800000 */
[----:B-1----:R-:W-:-:S05]  /*53b0*/  F2FP.TF32.F32.PACK_B R3, R0 ;  /* 0x00000000ff03723e */ /* 0x002fca00024050ff */
[----:B------:R-:W-:Y:S01]  /*53c0*/  STG.E desc[UR12][R6.64+0x1e4], R3 ;  /* 0x0001e40306007986 */ /* 0x000fe2000c10190c */
[----:B------:R-:W-:Y:S05]  /*53d0*/  EXIT ;  /* 0x000000000000794d */ /* 0x000fea0003800000 */
.L_x_10:
[----:B------:R-:W-:-:S13]  /*53e0*/  ISETP.NE.AND P0, PT, R6, RZ, PT ;  /* 0x000000ff0600720c */ /* 0x000fda0003f05270 */
[----:B------:R-:W-:Y:S05]  /*53f0*/  @P0 EXIT ;  /* 0x000000000000094d */ /* 0x000fea0003800000 */
[----:B------:R-:W-:-:S13]  /*5400*/  ELECT P0, URZ, PT ;  /* 0x00000000003f782f */ /* 0x000fda0003800000 */
[----:B------:R-:W-:Y:S05]  /*5410*/  @!P0 BRA `(.L_x_147) ;  /* 0x0000000800048947 */ /* 0x000fea0003800000 */
[----:B------:R-:W-:Y:S02]  /*5420*/  ISETP.GE.AND P0, PT, R4, 0x1, PT ;  /* 0x000000010400780c */ /* 0x000fe40003f06270 */
[----:B---3-5:R-:W-:-:S04]  /*5430*/  SHF.R.S32.HI R3, RZ, 0x1f, R8 ;  /* 0x0000001fff037819 */ /* 0x028fc80000011408 */
[----:B------:R-:W-:-:S07]  /*5440*/  LEA.HI R3, R3, R8, RZ, 0x7 ;  /* 0x0000000803037211 */ /* 0x000fce00078f38ff */
[----:B------:R-:W-:Y:S05]  /*5450*/  @!P0 BRA `(.L_x_147) ;  /* 0x0000000400f48947 */ /* 0x000fea0003800000 */
[----:B------:R-:W-:Y:S01]  /*5460*/  LOP3.LUT R3, R3, 0xffffff80, RZ, 0xc0, !PT ;  /* 0xffffff8003037812 */ /* 0x000fe200078ec0ff */
[----:B------:R-:W-:Y:S01]  /*5470*/  IMAD.SHL.U32 R16, R5, 0x40, RZ ;  /* 0x0000004005107824 */ /* 0x000fe200078e00ff */
[----:B------:R-:W-:Y:S01]  /*5480*/  ULDC UR4, c[0x0][0x384] ;  /* 0x0000e10000047ab9 */ /* 0x000fe20000000800 */
[C---:B------:R-:W-:Y:S01]  /*5490*/  LOP3.LUT P0, RZ, R8.reuse, 0x1f, RZ, 0xc0, !PT ;  /* 0x0000001f08ff7812 */ /* 0x040fe2000780c0ff */
[----:B------:R-:W-:Y:S01]  /*54a0*/  ULDC UR5, c[0x0][0x388] ;  /* 0x0000e20000057ab9 */ /* 0x000fe20000000800 */
[----:B------:R-:W-:Y:S01]  /*54b0*/  IMAD.IADD R3, R8, 0x1, -R3 ;  /* 0x0000000108037824 */ /* 0x000fe200078e0a03 */
[----:B------:R-:W-:Y:S01]  /*54c0*/  LOP3.LUT R19, R2, 0x2, RZ, 0xfc, !PT ;  /* 0x0000000202137812 */ /* 0x000fe200078efcff */
[----:B-1----:R-:W-:Y:S01]  /*54d0*/  IMAD.HI.U32 R0, R16, UR4, RZ ;  /* 0x0000000410007c27 */ /* 0x002fe2000f8e00ff */
[----:B------:R-:W-:Y:S02]  /*54e0*/  CS2R R6, SRZ ;  /* 0x0000000000067805 */ /* 0x000fe4000001ff00 */
[----:B------:R-:W-:Y:S01]  /*54f0*/  ISETP.NE.AND P1, PT, R3, RZ, PT ;  /* 0x000000ff0300720c */ /* 0x000fe20003f25270 */
[----:B------:R-:W-:Y:S01]  /*5500*/  IMAD.SHL.U32 R18, R9, 0x80, RZ ;  /* 0x0000008009127824 */ /* 0x000fe200078e00ff */
[----:B------:R-:W-:Y:S01]  /*5510*/  ISETP.NE.OR P0, PT, R3, RZ, !P0 ;  /* 0x000000ff0300720c */ /* 0x000fe20004705670 */
[----:B------:R-:W-:Y:S01]  /*5520*/  VIADD R21, R4, 0x1 ;  /* 0x0000000104157836 */ /* 0x000fe20000000000 */
[----:B------:R-:W-:Y:S01]  /*5530*/  CS2R R8, SRZ ;  /* 0x0000000000087805 */ /* 0x000fe2000001ff00 */
[----:B------:R-:W-:Y:S01]  /*5540*/  IMAD.MOV.U32 R3, RZ, RZ, RZ ;  /* 0x000000ffff037224 */ /* 0x000fe200078e00ff */
[----:B------:R-:W-:Y:S01]  /*5550*/  SHF.R.U32.HI R0, RZ, UR5, R0 ;  /* 0x00000005ff007c19 */ /* 0x000fe20008011600 */
[----:B------:R-:W-:-:S08]  /*5560*/  IMAD.MOV.U32 R5, RZ, RZ, 0x1 ;  /* 0x00000001ff057424 */ /* 0x000fd000078e00ff */
.L_x_151:
[----:B------:R-:W0:Y:S01]  /*5570*/  S2R R11, SR_CgaCtaId ;  /* 0x00000000000b7919 */ /* 0x000e220000008800 */
[----:B------:R-:W-:-:S04]  /*5580*/  MOV R10, 0x400 ;  /* 0x00000400000a7802 */ /* 0x000fc80000000f00 */
[----:B0-----:R-:W-:Y:S02]  /*5590*/  LEA R20, R11, R10, 0x18 ;  /* 0x0000000a0b147211 */ /* 0x001fe400078ec0ff */
[----:B------:R-:W-:-:S03]  /*55a0*/  SHF.L.U32 R10, R5, 0x1f, RZ ;  /* 0x0000001f050a7819 */ /* 0x000fc600000006ff */
[----:B------:R-:W-:-:S07]  /*55b0*/  IMAD R17, R3, 0x8, R20 ;  /* 0x0000000803117824 */ /* 0x000fce00078e0214 */
.L_x_148:
[----:B0-----:R0:W1:Y:S02]  /*55c0*/  SYNCS.PHASECHK.TRANS64.TRYWAIT P2, [R17+URZ+0x36048], R10 ;  /* 0x0360480a110075a7 */ /* 0x001064000804017f */
[----:B-1----:R-:W-:Y:S05]  /*55d0*/  @!P2 NANOSLEEP.SYNCS 0x989680 ;  /* 0x009896800000a95d */ /* 0x002fea0003900000 */
[----:B------:R-:W1:Y:S02]  /*55e0*/  @!P2 SYNCS.PHASECHK.TRANS64 P2, [R17+URZ+0x36048], R10 ;  /* 0x0360480a1100a5a7 */ /* 0x000e64000804007f */
[----:B-1----:R-:W-:Y:S05]  /*55f0*/  @!P2 BRA `(.L_x_148) ;  /* 0xfffffffc00f0a947 */ /* 0x002fea000383ffff */
[----:B0-----:R-:W0:Y:S02]  /*5600*/  @!P1 LDC R10, c[0x0][0x580] ;  /* 0x00016000ff0a9b82 */ /* 0x001e240000000800 */
[----:B0-----:R0:W-:Y:S02]  /*5610*/  @!P1 SYNCS.ARRIVE.TRANS64 RZ, [R17+URZ+0x36000], R10 ;  /* 0x0360000a11ff99a7 */ /* 0x0011e4000800003f */
[----:B0-----:R-:W-:-:S04]  /*5620*/  PRMT R10, R19, 0x9910, RZ ;  /* 0x00009910130a7816 */ /* 0x001fc800000000ff */
[----:B------:R-:W-:-:S13]  /*5630*/  ISETP.NE.AND P2, PT, R10, 0x2, PT ;  /* 0x000000020a00780c */ /* 0x000fda0003f45270 */
[----:B------:R-:W-:Y:S05]  /*5640*/  @P2 BRA `(.L_x_149) ;  /* 0x0000000000042947 */ /* 0x000fea0003800000 */
[----:B------:R-:W-:Y:S01]  /*5650*/  BPT.TRAP 0x1 ;  /* 0x000000040000795c */ /* 0x000fe20000300000 */
.L_x_149:
[----:B------:R-:W-:Y:S05]  /*5660*/  @P0 BRA `(.L_x_150) ;  /* 0x0000000000040947 */ /* 0x000fea0003800000 */
[----:B------:R-:W-:Y:S01]  /*5670*/  BPT.TRAP 0x1 ;  /* 0x000000040000795c */ /* 0x000fe20000300000 */
.L_x_150:
[----:B------:R-:W0:Y:S01]  /*5680*/  LDC R13, c[0x0][0x380] ;  /* 0x0000e000ff0d7b82 */ /* 0x000e220000000800 */
[----:B------:R-:W-:Y:S01]  /*5690*/  R2UR UR4, R0 ;  /* 0x00000000000472ca */ /* 0x000fe200000e0000 */
[----:B------:R-:W-:Y:S01]  /*56a0*/  ULDC UR14, c[0x0][0x38c] ;  /* 0x0000e300000e7ab9 */ /* 0x000fe20000000800 */
[----:B------:R-:W-:Y:S01]  /*56b0*/  R2UR UR13, R16 ;  /* 0x00000000100d72ca */ /* 0x000fe200000e0000 */
[----:B------:R-:W-:Y:S01]  /*56c0*/  UISETP.NE.AND UP0, UPT, UR14, 0x1, UPT ;  /* 0x000000010e00788c */ /* 0x000fe2000bf05270 */
[C---:B------:R-:W-:Y:S01]  /*56d0*/  R2UR UR18, R8.reuse ;  /* 0x00000000081272ca */ /* 0x040fe200000e0000 */
[----:B------:R-:W-:Y:S01]  /*56e0*/  VIADD R8, R8, 0x1 ;  /* 0x0000000108087836 */ /* 0x000fe20000000000 */
[----:B------:R-:W-:Y:S01]  /*56f0*/  ULDC UR24, c[0x0][0x398] ;  /* 0x0000e60000187ab9 */ /* 0x000fe20000000800 */
[----:B------:R-:W1:Y:S01]  /*5700*/  LDC.64 R10, c[0x0][0x3f8] ;  /* 0x0000fe00ff0a7b82 */ /* 0x000e620000000a00 */
[----:B------:R-:W-:Y:S01]  /*5710*/  R2UR UR16, R3 ;  /* 0x00000000031072ca */ /* 0x000fe200000e0000 */
[----:B------:R-:W-:Y:S01]  /*5720*/  ULDC UR12, c[0x0][0x3ec] ;  /* 0x0000fb00000c7ab9 */ /* 0x000fe20000000800 */
[----:B------:R-:W-:Y:S01]  /*5730*/  R2UR UR17, R17 ;  /* 0x00000000111172ca */ /* 0x000fe200000e0000 */
[----:B------:R-:W-:Y:S01]  /*5740*/  VIADD R21, R21, 0xffffffff ;  /* 0xffffffff15157836 */ /* 0x000fe20000000000 */
[----:B------:R-:W-:Y:S01]  /*5750*/  ULDC.64 UR28, c[0x0][0x198] ;  /* 0x00006600001c7ab9 */ /* 0x000fe20000000a00 */
[----:B------:R-:W-:Y:S01]  /*5760*/  ULDC.64 UR20, c[0x0][0x3f0] ;  /* 0x0000fc0000147ab9 */ /* 0x000fe20000000a00 */
[----:B------:R-:W-:Y:S01]  /*5770*/  @UP0 ULDC.64 UR8, c[0x0][0x390] ;  /* 0x0000e40000080ab9 */ /* 0x000fe20000000a00 */
[----:B------:R-:W1:Y:S01]  /*5780*/  LDC.64 R14, c[0x0][0x3d0] ;  /* 0x0000f400ff0e7b82 */ /* 0x000e620000000a00 */
[----:B------:R-:W-:Y:S01]  /*5790*/  ISETP.GT.AND P6, PT, R21, 0x1, PT ;  /* 0x000000011500780c */ /* 0x000fe20003fc4270 */
[----:B------:R-:W-:Y:S01]  /*57a0*/  USHF.L.U32 UR18, UR18, 0x5, URZ ;  /* 0x0000000512127899 */ /* 0x000fe2000800063f */
[----:B------:R-:W-:Y:S01]  /*57b0*/  UMOV UR26, 0x0 ;  /* 0x00000000001a7882 */ /* 0x000fe20000000000 */
[----:B------:R-:W-:-:S04]  /*57c0*/  UMOV UR27, 0x10000000 ;  /* 0x10000000001b7882 */ /* 0x000fc80000000000 */
[----:B------:R-:W2:Y:S01]  /*57d0*/  LDC R12, c[0x0][0x400] ;  /* 0x00010000ff0c7b82 */ /* 0x000ea20000000800 */
[----:B0-----:R-:W-:Y:S01]  /*57e0*/  ISETP.NE.AND P2, PT, R13, 0x1, PT ;  /* 0x000000010d00780c */ /* 0x001fe20003f45270 */
[----:B------:R-:W-:-:S12]  /*57f0*/  UIADD3 UR17, UR17, 0x36000, URZ ;  /* 0x0003600011117890 */ /* 0x000fd8000fffe03f */
[----:B------:R-:W-:Y:S01]  /*5800*/  @P2 IMAD.U32 R22, RZ, RZ, UR4 ;  /* 0x00000004ff162e24 */ /* 0x000fe2000f8e00ff */
[----:B------:R-:W-:Y:S01]  /*5810*/  ULDC.64 UR4, c[0x0][0x3c8] ;  /* 0x0000f20000047ab9 */ /* 0x000fe20000000a00 */
[----:B-1----:R-:W-:Y:S02]  /*5820*/  IMAD R11, R7, R14, R11 ;  /* 0x0000000e070b7224 */ /* 0x002fe400078e020b */
[----:B------:R-:W-:Y:S01]  /*5830*/  IMAD R10, R9, UR5, R10 ;  /* 0x00000005090a7c24 */ /* 0x000fe2000f8e020a */
[----:B------:R-:W-:Y:S02]  /*5840*/  @P2 R2UR UR13, R22 ;  /* 0x00000000160d22ca */ /* 0x000fe400000e0000 */
[----:B------:R-:W-:Y:S01]  /*5850*/  ISETP.NE.AND P2, PT, R8, UR15, PT ;  /* 0x0000000f08007c0c */ /* 0x000fe2000bf45270 */
[----:B------:R-:W-:Y:S02]  /*5860*/  IMAD.U32 R11, R11, 0x20, R10 ;  /* 0x000000200b0b7824 */ /* 0x000fe400078e000a */
[----:B--2---:R-:W-:Y:S01]  /*5870*/  IMAD R12, R6, R15, R12 ;  /* 0x0000000f060c7224 */ /* 0x004fe200078e020c */
[----:B------:R-:W-:Y:S01]  /*5880*/  SEL R8, R8, RZ, P2 ;  /* 0x000000ff08087207 */ /* 0x000fe20001000000 */
[----:B------:R-:W0:Y:S02]  /*5890*/  LDC.64 R14, c[0x0][0x3e0] ;  /* 0x0000f800ff0e7b82 */ /* 0x000e240000000a00 */
[----:B------:R-:W-:-:S04]  /*58a0*/  IMAD.U32 R11, R12, 0x400, R11 ;  /* 0x000004000c0b7824 */ /* 0x000fc800078e000b */
[----:B------:R-:W-:Y:S01]  /*58b0*/  UIMAD.WIDE.U32 UR6, UR13, UR8, URZ ;  /* 0x000000080d0672a5 */ /* 0x000fe2000f8e003f */
[----:B------:R-:W-:Y:S01]  /*58c0*/  R2UR UR25, R11 ;  /* 0x000000000b1972ca */ /* 0x000fe200000e0000 */
[----:B------:R-:W-:Y:S01]  /*58d0*/  UIADD3 UR6, -UR13, URZ, URZ ;  /* 0x0000003f0d067290 */ /* 0x000fe2000fffe13f */
[----:B------:R-:W-:Y:S01]  /*58e0*/  VIADD R11, R6, 0x1 ;  /* 0x00000001060b7836 */ /* 0x000fe20000000000 */
[----:B------:R-:W-:Y:S01]  /*58f0*/  UMOV UR5, UR13 ;  /* 0x0000000d00057c82 */ /* 0x000fe20008000000 */
[----:B------:R-:W-:Y:S02]  /*5900*/  @UP0 USHF.R.U32.HI UR5, URZ, UR9, UR7 ;  /* 0x000000093f050299 */ /* 0x000fe40008011607 */
[----:B------:R-:W-:Y:S01]  /*5910*/  UISETP.NE.AND UP0, UPT, UR24, 0x1, UPT ;  /* 0x000000011800788c */ /* 0x000fe2000bf05270 */
[----:B------:R-:W-:Y:S01]  /*5920*/  IMAD R10, R13, UR6, R16 ;  /* 0x000000060d0a7c24 */ /* 0x000fe2000f8e0210 */
[----:B------:R-:W-:Y:S01]  /*5930*/  R2UR UR7, R20 ;  /* 0x00000000140772ca */ /* 0x000fe200000e0000 */
[----:B------:R-:W-:Y:S01]  /*5940*/  VIADD R13, R9, 0x1 ;  /* 0x00000001090d7836 */ /* 0x000fe20000000000 */
[----:B------:R-:W-:Y:S01]  /*5950*/  ULDC.64 UR8, c[0x0][0x3c0] ;  /* 0x0000f00000087ab9 */ /* 0x000fe20000000a00 */
[----:B------:R-:W-:Y:S01]  /*5960*/  @P2 IMAD.MOV R13, RZ, RZ, R9 ;  /* 0x000000ffff0d2224 */ /* 0x000fe200078e0209 */
[----:B------:R-:W-:Y:S01]  /*5970*/  R2UR UR19, R10 ;  /* 0x000000000a1372ca */ /* 0x000fe200000e0000 */
[----:B------:R-:W-:Y:S01]  /*5980*/  IMAD R20, R3, 0x4000, R20 ;  /* 0x0000400003147824 */ /* 0x000fe200078e0214 */
[----:B------:R-:W-:Y:S01]  /*5990*/  UMOV UR22, UR5 ;  /* 0x0000000500167c82 */ /* 0x000fe20008000000 */
[----:B------:R-:W-:Y:S01]  /*59a0*/  VIADD R10, R7, 0x1 ;  /* 0x00000001070a7836 */ /* 0x000fe20000000000 */
[----:B------:R-:W-:Y:S01]  /*59b0*/  UIADD3 UR6, UP1, UR28, 0xf0, URZ ;  /* 0x000000f01c067890 */ /* 0x000fe2000ff3e03f */
[----:B0-----:R-:W-:Y:S01]  /*59c0*/  ISETP.NE.AND P3, PT, R13, R14, PT ;  /* 0x0000000e0d00720c */ /* 0x001fe20003f65270 */
[----:B------:R-:W-:Y:S01]  /*59d0*/  @UP0 ULDC UR10, c[0x0][0x39c] ;  /* 0x0000e700000a0ab9 */ /* 0x000fe20000000800 */
[----:B------:R-:W-:Y:S01]  /*59e0*/  @UP0 ULDC UR30, c[0x0][0x3a0] ;  /* 0x0000e800001e0ab9 */ /* 0x000fe20000000800 */
[----:B------:R-:W-:Y:S01]  /*59f0*/  UIMAD.WIDE.U32 UR10, UR5, UR10, URZ ;  /* 0x0000000a050a72a5 */ /* 0x000fe2000f8e003f */
[----:B------:R-:W-:Y:S01]  /*5a00*/  R2UR UR23, R20 ;  /* 0x00000000141772ca */ /* 0x000fe200000e0000 */
[----:B------:R-:W-:Y:S01]  /*5a10*/  ULEA UR16, UR16, UR7, 0xd ;  /* 0x0000000710107291 */ /* 0x000fe2000f8e683f */
[----:B------:R-:W-:Y:S01]  /*5a20*/  VIADD R3, R3, 0x1 ;  /* 0x0000000103037836 */ /* 0x000fe20000000000 */
[----:B------:R-:W-:-:S02]  /*5a30*/  @UP0 USHF.R.U32.HI UR22, URZ, UR30, UR11 ;  /* 0x0000001e3f160299 */ /* 0x000fc4000801160b */
[----:B------:R-:W-:Y:S01]  /*5a40*/  UIMAD UR19, UR19, UR8, UR12 ;  /* 0x00000008131372a4 */ /* 0x000fe2000f8e020c */
[----:B------:R-:W-:Y:S01]  /*5a50*/  R2UR UR12, R9 ;  /* 0x00000000090c72ca */ /* 0x000fe200000e0000 */
[----:B------:R-:W-:Y:S01]  /*5a60*/  UIADD3 UR7, -UR5, URZ, URZ ;  /* 0x0000003f05077290 */ /* 0x000fe2000fffe13f */
[----:B------:R-:W-:Y:S01]  /*5a70*/  R2UR UR11, R18 ;  /* 0x00000000120b72ca */ /* 0x000fe200000e0000 */
[----:B------:R-:W-:Y:S01]  /*5a80*/  UIADD3 UR8, -UR22, URZ, URZ ;  /* 0x0000003f16087290 */ /* 0x000fe2000fffe13f */
[----:B------:R-:W-:Y:S01]  /*5a90*/  @P3 IMAD.MOV R10, RZ, RZ, R7 ;  /* 0x000000ffff0a3224 */ /* 0x000fe200078e0207 */
[----:B------:R-:W-:Y:S01]  /*5aa0*/  UIMAD UR7, UR14, UR7, UR13 ;  /* 0x000000070e0772a4 */ /* 0x000fe2000f8e020d */
[----:B------:R-:W-:Y:S01]  /*5ab0*/  R2UR UR13, R7 ;  /* 0x00000000070d72ca */ /* 0x000fe200000e0000 */
[----:B------:R-:W-:Y:S01]  /*5ac0*/  UIMAD UR5, UR24, UR8, UR5 ;  /* 0x00000008180572a4 */ /* 0x000fe2000f8e0205 */
[----:B------:R-:W-:Y:S01]  /*5ad0*/  R2UR UR14, R6 ;  /* 0x00000000060e72ca */ /* 0x000fe200000e0000 */
[----:B------:R-:W-:Y:S01]  /*5ae0*/  UIADD3 UR28, UP2, UR28, 0x270, URZ ;  /* 0x000002701c1c7890 */ /* 0x000fe2000ff5e03f */
[C---:B------:R-:W-:Y:S01]  /*5af0*/  ISETP.NE.AND P4, PT, R10.reuse, R15, PT ;  /* 0x0000000f0a00720c */ /* 0x040fe20003f85270 */
[----:B------:R-:W-:Y:S01]  /*5b00*/  UIMAD UR20, UR7, UR9, UR20 ;  /* 0x00000009071472a4 */ /* 0x000fe2000f8e0214 */
[----:B------:R-:W-:Y:S01]  /*5b10*/  ISETP.NE.AND P5, PT, R3, 0x9, PT ;  /* 0x000000090300780c */ /* 0x000fe20003fa5270 */
[----:B------:R-:W-:Y:S01]  /*5b20*/  UIMAD UR21, UR5, UR4, UR21 ;  /* 0x00000004051572a4 */ /* 0x000fe2000f8e0215 */
[----:B------:R-:W-:Y:S01]  /*5b30*/  SEL R9, R13, RZ, P3 ;  /* 0x000000ff0d097207 */ /* 0x000fe20001800000 */
[----:B------:R-:W-:Y:S01]  /*5b40*/  UIADD3.X UR7, URZ, UR29, URZ, UP1, !UPT ;  /* 0x0000001d3f077290 */ /* 0x000fe20008ffe43f */
[----:B------:R-:W-:Y:S01]  /*5b50*/  SEL R12, RZ, 0x1, P5 ;  /* 0x00000001ff0c7807 */ /* 0x000fe20002800000 */
[----:B------:R-:W-:Y:S01]  /*5b60*/  UPRMT UR4, UR25, 0x5410, URZ ;  /* 0x0000541019047896 */ /* 0x000fe2000800003f */
[----:B------:R-:W-:Y:S01]  /*5b70*/  SEL R3, R3, RZ, P5 ;  /* 0x000000ff03037207 */ /* 0x000fe20002800000 */
[----:B------:R-:W-:Y:S01]  /*5b80*/  UIADD3 UR8, UR23, 0x12000, URZ ;  /* 0x0001200017087890 */ /* 0x000fe2000fffe03f */
[----:B------:R-:W-:Y:S01]  /*5b90*/  LOP3.LUT R5, R5, R12, RZ, 0x3c, !PT ;  /* 0x0000000c05057212 */ /* 0x000fe200078e3cff */
[----:B------:R-:W-:Y:S01]  /*5ba0*/  UIADD3.X UR29, URZ, UR29, URZ, UP2, !UPT ;  /* 0x0000001d3f1d7290 */ /* 0x000fe200097fe43f */
[----:B------:R-:W-:Y:S01]  /*5bb0*/  SEL R7, R10, RZ, P4 ;  /* 0x000000ff0a077207 */ /* 0x000fe20002000000 */
[----:B------:R-:W-:Y:S01]  /*5bc0*/  UMOV UR9, UR17 ;  /* 0x0000001100097c82 */ /* 0x000fe20008000000 */
[----:B------:R-:W-:Y:S01]  /*5bd0*/  UMOV UR10, UR18 ;  /* 0x00000012000a7c82 */ /* 0x000fe20008000000 */
[----:B------:R-:W-:Y:S01]  /*5be0*/  @P4 IMAD.MOV R11, RZ, RZ, R6 ;  /* 0x000000ffff0b4224 */ /* 0x000fe200078e0206 */
[----:B------:R0:W-:Y:S03]  /*5bf0*/  UTMALDG.5D.IM2COL [UR16], [UR6], UR4 ;  /* 0x00000010060073b4 */ /* 0x0001e60008060004 */
[----:B------:R-:W-:Y:S01]  /*5c00*/  IMAD.MOV.U32 R6, RZ, RZ, R11 ;  /* 0x000000ffff067224 */ /* 0x000fe200078e000b */
[----:B------:R0:W-:Y:S02]  /*5c10*/  UTMALDG.5D [UR8], [UR28], desc[UR26] ;  /* 0x00001a081c0075b4 */ /* 0x0001e40008021000 */
[----:B0-----:R-:W-:Y:S05]  /*5c20*/  @P6 BRA `(.L_x_151) ;  /* 0xfffffff800506947 */ /* 0x001fea000383ffff */
.L_x_147:
[----:B------:R-:W-:Y:S01]  /*5c30*/  ISETP.GE.U32.AND P2, PT, R4, 0x9, PT ;  /* 0x000000090400780c */ /* 0x000fe20003f46070 */
[----:B------:R-:W-:Y:S05]  /*5c40*/  WARPSYNC.ALL ;  /* 0x0000000000007948 */ /* 0x000fea0003800000 */
[----:B------:R-:W-:-:S07]  /*5c50*/  ELECT P1, URZ, PT ;  /* 0x00000000003f782f */ /* 0x000fce0003820000 */
[----:B------:R-:W-:-:S05]  /*5c60*/  @P2 IMAD.WIDE.U32 R6, R4, 0x38e38e39, RZ ;  /* 0x38e38e3904062825 */ /* 0x000fca00078e00ff */
[----:B-1---5:R-:W-:-:S04]  /*5c70*/  @P2 SHF.R.U32.HI R0, RZ, 0x1, R7 ;  /* 0x00000001ff002819 */ /* 0x022fc80000011607 */
[----:B------:R-:W-:-:S04]  /*5c80*/  @P2 LOP3.LUT R0, R0, 0x1, RZ, 0xc0, !PT ;  /* 0x0000000100002812 */ /* 0x000fc800078ec0ff */
[----:B------:R-:W-:Y:S01]  /*5c90*/  @P2 ISETP.NE.U32.AND P0, PT, R0, 0x1, PT ;  /* 0x000000010000280c */ /* 0x000fe20003f05070 */
[----:B------:R-:W-:-:S12]  /*5ca0*/  @!P1 EXIT ;  /* 0x000000000000994d */ /* 0x000fd80003800000 */
[----:B------:R-:W-:Y:S01]  /*5cb0*/  LOP3.LUT R2, R2, 0x2, RZ, 0xfc, !PT ;  /* 0x0000000202027812 */ /* 0x000fe200078efcff */
[----:B------:R-:W-:Y:S01]  /*5cc0*/  IMAD.MOV.U32 R0, RZ, RZ, 0x1 ;  /* 0x00000001ff007424 */ /* 0x000fe200078e00ff */
[----:B------:R-:W-:Y:S02]  /*5cd0*/  @P2 ISETP.NE.U32.AND.EX P0, PT, RZ, RZ, PT, P0 ;  /* 0x000000ffff00220c */ /* 0x000fe40003f05100 */
[----:B------:R-:W-:Y:S02]  /*5ce0*/  ISETP.NE.AND P1, PT, R2, 0x3, PT ;  /* 0x000000030200780c */ /* 0x000fe40003f25270 */
[----:B------:R-:W-:-:S11]  /*5cf0*/  @P2 SEL R0, RZ, 0x1, !P0 ;  /* 0x00000001ff002807 */ /* 0x000fd60004000000 */
[----:B------:R-:W-:Y:S05]  /*5d00*/  @!P1 BRA `(.L_x_152) ;  /* 0x0000000000049947 */ /* 0x000fea0003800000 */
[----:B------:R-:W-:Y:S01]  /*5d10*/  BPT.TRAP 0x1 ;  /* 0x000000040000795c */ /* 0x000fe20000300000 */
.L_x_152:
[----:B------:R-:W0:Y:S01]  /*5d20*/  S2R R5, SR_CgaCtaId ;  /* 0x0000000000057919 */ /* 0x000e220000008800 */
[----:B---3--:R-:W-:Y:S01]  /*5d30*/  IMAD.WIDE.U32 R2, R4, 0x38e38e39, RZ ;  /* 0x38e38e3904027825 */ /* 0x008fe200078e00ff */
[----:B------:R-:W-:-:S04]  /*5d40*/  MOV R2, 0x400 ;  /* 0x0000040000027802 */ /* 0x000fc80000000f00 */
[----:B------:R-:W-:-:S05]  /*5d50*/  SHF.R.U32.HI R3, RZ, 0x1, R3 ;  /* 0x00000001ff037819 */ /* 0x000fca0000011603 */
[----:B------:R-:W-:Y:S01]  /*5d60*/  IMAD R4, R3, -0x9, R4 ;  /* 0xfffffff703047824 */ /* 0x000fe200078e0204 */
[----:B0-----:R-:W-:Y:S02]  /*5d70*/  LEA R2, R5, R2, 0x18 ;  /* 0x0000000205027211 */ /* 0x001fe400078ec0ff */
[----:B------:R-:W-:-:S03]  /*5d80*/  SHF.L.U32 R5, R0, 0x1f, RZ ;  /* 0x0000001f00057819 */ /* 0x000fc600000006ff */
[----:B------:R-:W-:-:S04]  /*5d90*/  VIADD R3, R2, 0x36048 ;  /* 0x0003604802037836 */ /* 0x000fc80000000000 */
[----:B------:R-:W-:-:S07]  /*5da0*/  IMAD R2, R4, 0x8, R3 ;  /* 0x0000000804027824 */ /* 0x000fce00078e0203 */
.L_x_153:
[----:B0-----:R0:W1:Y:S02]  /*5db0*/  SYNCS.PHASECHK.TRANS64.TRYWAIT P0, [R2+URZ], R5 ;  /* 0x00000005020075a7 */ /* 0x001064000800017f */
[----:B-1----:R-:W-:Y:S05]  /*5dc0*/  @!P0 NANOSLEEP.SYNCS 0x989680 ;  /* 0x009896800000895d */ /* 0x002fea0003900000 */
[----:B------:R-:W1:Y:S02]  /*5dd0*/  @!P0 SYNCS.PHASECHK.TRANS64 P0, [R2+URZ], R5 ;  /* 0x00000005020085a7 */ /* 0x000e64000800007f */
[----:B-1----:R-:W-:Y:S05]  /*5de0*/  @!P0 BRA `(.L_x_153) ;  /* 0xfffffffc00f08947 */ /* 0x002fea000383ffff */
[----:B------:R-:W-:-:S05]  /*5df0*/  VIADD R4, R4, 0x1 ;  /* 0x0000000104047836 */ /* 0x000fca0000000000 */
[----:B------:R-:W-:-:S04]  /*5e00*/  ISETP.NE.AND P0, PT, R4, 0x9, PT ;  /* 0x000000090400780c */ /* 0x000fc80003f05270 */
[----:B0-----:R-:W-:Y:S02]  /*5e10*/  SEL R5, RZ, 0x1, P0 ;  /* 0x00000001ff057807 */ /* 0x001fe40000000000 */
[----:B------:R-:W-:Y:S02]  /*5e20*/  SEL R4, R4, RZ, P0 ;  /* 0x000000ff04047207 */ /* 0x000fe40000000000 */
[----:B------:R-:W-:-:S03]  /*5e30*/  LOP3.LUT R7, R0, R5, RZ, 0x3c, !PT ;  /* 0x0000000500077212 */ /* 0x000fc600078e3cff */
[----:B------:R-:W-:Y:S01]  /*5e40*/  IMAD R0, R4, 0x8, R3 ;  /* 0x0000000804007824 */ /* 0x000fe200078e0203 */
[----:B------:R-:W-:-:S07]  /*5e50*/  SHF.L.U32 R5, R7, 0x1f, RZ ;  /* 0x0000001f07057819 */ /* 0x000fce00000006ff */
.L_x_154:
        /* <DEDUP_REMOVED lines=11> */
.L_x_155:
        /* <DEDUP_REMOVED lines=11> */
.L_x_156:
        /* <DEDUP_REMOVED lines=11> */
.L_x_157:
        /* <DEDUP_REMOVED lines=11> */
.L_x_158:
        /* <DEDUP_REMOVED lines=11> */
.L_x_159:
        /* <DEDUP_REMOVED lines=11> */
.L_x_160:
        /* <DEDUP_REMOVED lines=11> */
.L_x_161:
[----:B0-----:R0:W1:Y:S02]  /*6330*/  SYNCS.PHASECHK.TRANS64.TRYWAIT P0, [R4+URZ], R3 ;  /* 0x00000003040075a7 */ /* 0x001064000800017f */
[----:B-1----:R-:W-:Y:S05]  /*6340*/  @!P0 NANOSLEEP.SYNCS 0x989680 ;  /* 0x009896800000895d */ /* 0x002fea0003900000 */
[----:B------:R-:W1:Y:S02]  /*6350*/  @!P0 SYNCS.PHASECHK.TRANS64 P0, [R4+URZ], R3 ;  /* 0x00000003040085a7 */ /* 0x000e64000800007f */
[----:B-1----:R-:W-:Y:S05]  /*6360*/  @P0 EXIT ;  /* 0x000000000000094d */ /* 0x002fea0003800000 */
[----:B------:R-:W-:Y:S05]  /*6370*/  BRA `(.L_x_161) ;  /* 0xfffffffc00ec7947 */ /* 0x000fea000383ffff */
.L_x_162:
[----:B------:R-:W-:-:S00]  /*6380*/  BRA `(.L_x_162) ;  /* 0xfffffffc00fc7947 */ /* 0x000fc0000383ffff */
[----:B------:R-:W-:-:S00]  /*6390*/  NOP ;  /* 0x0000000000007918 */ /* 0x000fc00000000000 */
        /* <DEDUP_REMOVED lines=14> */
.L_x_163:


//--------------------- .nv.shared._ZN7cutlass13device_kernelINS_4conv6kernel13ConvUniversalINS1_16ConvProblemShapeILNS1_8OperatorE0ELi3EEENS1_10collective14CollectiveConvINS1_46MainloopSm90TmaGmmaWarpSpecializedImplicitGemmILS5_0ELi9ELi3EN4cute5tupleIJNSA_1CILi1EEESD_SD_EEENS1_36KernelImplicitTmaWarpSpecializedSm90ELi1EEENSB_IJNSC_ILi64EEENSC_ILi128EEENSB_IJNSC_ILi32EEEEEEEEENS_10tfloat32_tESM_NSA_8TiledMMAINSA_8MMA_AtomIJNSA_4SM904GMMA30MMA_64x128x8_F32TF32TF32_SS_TNILNSQ_7ScaleInE1ELSS_1EEEEEENSA_6LayoutISE_NSB_IJNSC_ILi0EEESW_SW_EEEEENSB_IJNSA_10UnderscoreESZ_SZ_EEEEENS7_6detail26Sm90ImplicitGemmTileTraitsINSA_20SM90_TMA_LOAD_IM2COLENSA_14ComposedLayoutINSA_7SwizzleILi3ELi4ELi3EEENSA_18smem_ptr_flag_bitsILi32EEENSV_INSB_IJNSB_IJNSC_ILi8EEES1A_EEENSB_IJSJ_SD_EEENSB_IJSD_NSC_ILi9EEEEEEEEENSB_IJNSB_IJSJ_NSC_ILi256EEEEEENSB_IJSD_SW_EEENSB_IJSW_NSC_ILi2048EEEEEEEEEEEEEvEENS13_INSA_13SM90_TMA_LOADENS15_IS17_S19_NSV_INSB_IJNSB_IJS1A_NSC_ILi16EEEEEES1C_S1E_EEENSB_IJS1H_S1I_NSB_IJSW_NSC_ILi4096EEEEEEEEEEEEEvEEEENS_8epilogue10collective6detail29Sm90TmaWarpSpecializedAdapterINS21_15DefaultEpilogueISM_NSB_IJNSB_IJllllEEESD_SW_EEES26_NS20_6thread17LinearCombinationISM_Li1EffLNS27_9ScaleType4KindE0ELNS_15FloatRoundStyleE2ESM_EENS_4gemm15EpilogueDefaultEEEEEvvEEEEvNT_6ParamsE --------------------------
	.section	.nv.shared._ZN7cutlass13device_kernelINS_4conv6kernel13ConvUniversalINS1_16ConvProblemShapeILNS1_8OperatorE0ELi3EEENS1_10collective14CollectiveConvINS1_46MainloopSm90TmaGmmaWarpSpecializedImplicitGemmILS5_0ELi9ELi3EN4cute5tupleIJNSA_1CILi1EEESD_SD_EEENS1_36KernelImplicitTmaWarpSpecializedSm90ELi1EEENSB_IJNSC_ILi64EEENSC_ILi128EEENSB_IJNSC_ILi32EEEEEEEEENS_10tfloat32_tESM_NSA_8TiledMMAINSA_8MMA_AtomIJNSA_4SM904GMMA30MMA_64x128x8_F32TF32TF32_SS_TNILNSQ_7ScaleInE1ELSS_1EEEEEENSA_6LayoutISE_NSB_IJNSC_ILi0EEESW_SW_EEEEENSB_IJNSA_10UnderscoreESZ_SZ_EEEEENS7_6detail26Sm90ImplicitGemmTileTraitsINSA_20SM90_TMA_LOAD_IM2COLENSA_14ComposedLayoutINSA_7SwizzleILi3ELi4ELi3EEENSA_18smem_ptr_flag_bitsILi32EEENSV_INSB_IJNSB_IJNSC_ILi8EEES1A_EEENSB_IJSJ_SD_EEENSB_IJSD_NSC_ILi9EEEEEEEEENSB_IJNSB_IJSJ_NSC_ILi256EEEEEENSB_IJSD_SW_EEENSB_IJSW_NSC_ILi2048EEEEEEEEEEEEEvEENS13_INSA_13SM90_TMA_LOADENS15_IS17_S19_NSV_INSB_IJNSB_IJS1A_NSC_ILi16EEEEEES1C_S1E_EEENSB_IJS1H_S1I_NSB_IJSW_NSC_ILi4096EEEEEEEEEEEEEvEEEENS_8epilogue10collective6detail29Sm90TmaWarpSpecializedAdapterINS21_15DefaultEpilogueISM_NSB_IJNSB_IJllllEEESD_SW_EEES26_NS20_6thread17LinearCombinationISM_Li1EffLNS27_9ScaleType4KindE0ELNS_15FloatRoundStyleE2ESM_EENS_4gemm15EpilogueDefaultEEEEEvvEEEEvNT_6ParamsE,"aw",@nobits
	.sectionflags	@""
	.align	16
	.zero		1024


//--------------------- .nv.shared.reserved.0     --------------------------
	.section	.nv.shared.reserved.0,"aw",@nobits
	.weak		__nv_reservedSMEM_offset_0_alias
	.size		__nv_reservedSMEM_offset_0_alias, 0, 0
	.other		__nv_reservedSMEM_offset_0_alias,@"STO_CUDA_RESERVED_SHARED STV_DEFAULT"
__nv_reservedSMEM_offset_0_alias:
	.zero		0


//--------------------- .nv.global                --------------------------
	.section	.nv.global,"aw",@nobits
.nv.global:
	.type		_ZN39_INTERNAL_4b3b8858_4_k_cu_d909a835_33504cute1_E,@object
	.size		_ZN39_INTERNAL_4b3b8858_4_k_cu_d909a835_33504cute1_E,(_ZN39_INTERNAL_4b3b8858_4_k_cu_d909a835_33504cuda3std3__45__cpo6cbeginE - _ZN39_INTERNAL_4b3b8858_4_k_cu_d909a835_33504cute1_E)
_ZN39_INTERNAL_4b3b8858_4_k_cu_d909a835_33504cute1_E:
	.zero		1
	.type		_ZN39_INTERNAL_4b3b8858_4_k_cu_d909a835_33504cuda3std3__45__cpo6cbeginE,@object
	.size		_ZN39_INTERNAL_4b3b8858_4_k_cu_d909a835_33504cuda3std3__45__cpo6cbeginE,(_ZN39_INTERNAL_4b3b8858_4_k_cu_d909a835_33504cuda3std3__48in_placeE - _ZN39_INTERNAL_4b3b8858_4_k_cu_d909a835_33504cuda3std3__45__cpo6cbeginE)
_ZN39_INTERNAL_4b3b8858_4_k_cu_d909a835_33504cuda3std3__45__cpo6cbeginE:
	.zero		1
	.type		_ZN39_INTERNAL_4b3b8858_4_k_cu_d909a835_33504cuda3std3__48in_placeE,@object
	.size		_ZN39_INTERNAL_4b3b8858_4_k_cu_d909a835_33504cuda3std3__48in_placeE,(_ZN39_INTERNAL_4b3b8858_4_k_cu_d909a835_33504cuda3std6ranges3__45__cpo9iter_moveE - _ZN39_INTERNAL_4b3b8858_4_k_cu_d909a835_33504cuda3std3__48in_placeE)
_ZN39_INTERNAL_4b3b8858_4_k_cu_d909a835_33504cuda3std3__48in_placeE:
	.zero		1
	.type		_ZN39_INTERNAL_4b3b8858_4_k_cu_d909a835_33504cuda3std6ranges3__45__cpo9iter_moveE,@object
	.size		_ZN39_INTERNAL_4b3b8858_4_k_cu_d909a835_33504cuda3std6ranges3__45__cpo9iter_moveE,(_ZN39_INTERNAL_4b3b8858_4_k_cu_d909a835_33504cuda3std3__45__cpo5beginE - _ZN39_INTERNAL_4b3b8858_4_k_cu_d909a835_33504cuda3std6ranges3__45__cpo9iter_moveE)
_ZN39_INTERNAL_4b3b8858_4_k_cu_d909a835_33504cuda3std6ranges3__45__cpo9iter_moveE:
	.zero		1
	.type		_ZN39_INTERNAL_4b3b8858_4_k_cu_d909a835_33504cuda3std3__45__cpo5beginE,@object
	.size		_ZN39_INTERNAL_4b3b8858_4_k_cu_d909a835_33504cuda3std3__45__cpo5beginE,(_ZN39_INTERNAL_4b3b8858_4_k_cu_d909a835_33504cuda3std3__441_GLOBAL__N__4b3b8858_4_k_cu_d909a835_33506ignoreE - _ZN39_INTERNAL_4b3b8858_4_k_cu_d909a835_33504cuda3std3__45__cpo5beginE)
_ZN39_INTERNAL_4b3b8858_4_k_cu_d909a835_33504cuda3std3__45__cpo5beginE:
	.zero		1
	.type		_ZN39_INTERNAL_4b3b8858_4_k_cu_d909a835_33504cuda3std3__441_GLOBAL__N__4b3b8858_4_k_cu_d909a835_33506ignoreE,@object
	.size		_ZN39_INTERNAL_4b3b8858_4_k_cu_d909a835_33504cuda3std3__441_GLOBAL__N__4b3b8858_4_k_cu_d909a835_33506ignoreE,(_ZN39_INTERNAL_4b3b8858_4_k_cu_d909a835_33504cute7productE - _ZN39_INTERNAL_4b3b8858_4_k_cu_d909a835_33504cuda3std3__441_GLOBAL__N__4b3b8858_4_k_cu_d909a835_33506ignoreE)
_ZN39_INTERNAL_4b3b8858_4_k_cu_d909a835_33504cuda3std3__441_GLOBAL__N__4b3b8858_4_k_cu_d909a835_33506ignoreE:
	.zero		1
	.type		_ZN39_INTERNAL_4b3b8858_4_k_cu_d909a835_33504cute7productE,@object
	.size		_ZN39_INTERNAL_4b3b8858_4_k_cu_d909a835_33504cute7productE,(_ZN39_INTERNAL_4b3b8858_4_k_cu_d909a835_33504cuda3std3__45__cpo3endE - _ZN39_INTERNAL_4b3b8858_4_k_cu_d909a835_33504cute7productE)
_ZN39_INTERNAL_4b3b8858_4_k_cu_d909a835_33504cute7productE:
	.zero		1
	.type		_ZN39_INTERNAL_4b3b8858_4_k_cu_d909a835_33504cuda3std3__45__cpo3endE,@object
	.size		_ZN39_INTERNAL_4b3b8858_4_k_cu_d909a835_33504cuda3std3__45__cpo3endE,(_ZN39_INTERNAL_4b3b8858_4_k_cu_d909a835_33504cuda3std3__419piecewise_constructE - _ZN39_INTERNAL_4b3b8858_4_k_cu_d909a835_33504cuda3std3__45__cpo3endE)
_ZN39_INTERNAL_4b3b8858_4_k_cu_d909a835_33504cuda3std3__45__cpo3endE:
	.zero		1
	.type		_ZN39_INTERNAL_4b3b8858_4_k_cu_d909a835_33504cuda3std3__419piecewise_constructE,@object
	.size		_ZN39_INTERNAL_4b3b8858_4_k_cu_d909a835_33504cuda3std3__419piecewise_constructE,(_ZN39_INTERNAL_4b3b8858_4_k_cu_d909a835_33504cuda3std3__45__cpo4cendE - _ZN39_INTERNAL_4b3b8858_4_k_cu_d909a835_33504cuda3std3__419piecewise_constructE)
_ZN39_INTERNAL_4b3b8858_4_k_cu_d909a835_33504cuda3std3__419piecewise_constructE:
	.zero		1
	.type		_ZN39_INTERNAL_4b3b8858_4_k_cu_d909a835_33504cuda3std3__45__cpo4cendE,@object
	.size		_ZN39_INTERNAL_4b3b8858_4_k_cu_d909a835_33504cuda3std3__45__cpo4cendE,(_ZN39_INTERNAL_4b3b8858_4_k_cu_d909a835_33504cuda3std6ranges3__45__cpo4swapE - _ZN39_INTERNAL_4b3b8858_4_k_cu_d909a835_33504cuda3std3__45__cpo4cendE)
_ZN39_INTERNAL_4b3b8858_4_k_cu_d909a835_33504cuda3std3__45__cpo4cendE:
	.zero		1
	.type		_ZN39_INTERNAL_4b3b8858_4_k_cu_d909a835_33504cuda3std6ranges3__45__cpo4swapE,@object
	.size		_ZN39_INTERNAL_4b3b8858_4_k_cu_d909a835_33504cuda3std6ranges3__45__cpo4swapE,(.L_7 - _ZN39_INTERNAL_4b3b8858_4_k_cu_d909a835_33504cuda3std6ranges3__45__cpo4swapE)
_ZN39_INTERNAL_4b3b8858_4_k_cu_d909a835_33504cuda3std6ranges3__45__cpo4swapE:
	.zero		1
.L_7:


//--------------------- .nv.constant0._ZN7cutlass13device_kernelINS_4conv6kernel13ConvUniversalINS1_16ConvProblemShapeILNS1_8OperatorE0ELi3EEENS1_10collective14CollectiveConvINS1_46MainloopSm90TmaGmmaWarpSpecializedImplicitGemmILS5_0ELi9ELi3EN4cute5tupleIJNSA_1CILi1EEESD_SD_EEENS1_36KernelImplicitTmaWarpSpecializedSm90ELi1EEENSB_IJNSC_ILi64EEENSC_ILi128EEENSB_IJNSC_ILi32EEEEEEEEENS_10tfloat32_tESM_NSA_8TiledMMAINSA_8MMA_AtomIJNSA_4SM904GMMA30MMA_64x128x8_F32TF32TF32_SS_TNILNSQ_7ScaleInE1ELSS_1EEEEEENSA_6LayoutISE_NSB_IJNSC_ILi0EEESW_SW_EEEEENSB_IJNSA_10UnderscoreESZ_SZ_EEEEENS7_6detail26Sm90ImplicitGemmTileTraitsINSA_20SM90_TMA_LOAD_IM2COLENSA_14ComposedLayoutINSA_7SwizzleILi3ELi4ELi3EEENSA_18smem_ptr_flag_bitsILi32EEENSV_INSB_IJNSB_IJNSC_ILi8EEES1A_EEENSB_IJSJ_SD_EEENSB_IJSD_NSC_ILi9EEEEEEEEENSB_IJNSB_IJSJ_NSC_ILi256EEEEEENSB_IJSD_SW_EEENSB_IJSW_NSC_ILi2048EEEEEEEEEEEEEvEENS13_INSA_13SM90_TMA_LOADENS15_IS17_S19_NSV_INSB_IJNSB_IJS1A_NSC_ILi16EEEEEES1C_S1E_EEENSB_IJS1H_S1I_NSB_IJSW_NSC_ILi4096EEEEEEEEEEEEEvEEEENS_8epilogue10collective6detail29Sm90TmaWarpSpecializedAdapterINS21_15DefaultEpilogueISM_NSB_IJNSB_IJllllEEESD_SW_EEES26_NS20_6thread17LinearCombinationISM_Li1EffLNS27_9ScaleType4KindE0ELNS_15FloatRoundStyleE2ESM_EENS_4gemm15EpilogueDefaultEEEEEvvEEEEvNT_6ParamsE --------------------------
	.section	.nv.constant0._ZN7cutlass13device_kernelINS_4conv6kernel13ConvUniversalINS1_16ConvProblemShapeILNS1_8OperatorE0ELi3EEENS1_10collective14CollectiveConvINS1_46MainloopSm90TmaGmmaWarpSpecializedImplicitGemmILS5_0ELi9ELi3EN4cute5tupleIJNSA_1CILi1EEESD_SD_EEENS1_36KernelImplicitTmaWarpSpecializedSm90ELi1EEENSB_IJNSC_ILi64EEENSC_ILi128EEENSB_IJNSC_ILi32EEEEEEEEENS_10tfloat32_tESM_NSA_8TiledMMAINSA_8MMA_AtomIJNSA_4SM904GMMA30MMA_64x128x8_F32TF32TF32_SS_TNILNSQ_7ScaleInE1ELSS_1EEEEEENSA_6LayoutISE_NSB_IJNSC_ILi0EEESW_SW_EEEEENSB_IJNSA_10UnderscoreESZ_SZ_EEEEENS7_6detail26Sm90ImplicitGemmTileTraitsINSA_20SM90_TMA_LOAD_IM2COLENSA_14ComposedLayoutINSA_7SwizzleILi3ELi4ELi3EEENSA_18smem_ptr_flag_bitsILi32EEENSV_INSB_IJNSB_IJNSC_ILi8EEES1A_EEENSB_IJSJ_SD_EEENSB_IJSD_NSC_ILi9EEEEEEEEENSB_IJNSB_IJSJ_NSC_ILi256EEEEEENSB_IJSD_SW_EEENSB_IJSW_NSC_ILi2048EEEEEEEEEEEEEvEENS13_INSA_13SM90_TMA_LOADENS15_IS17_S19_NSV_INSB_IJNSB_IJS1A_NSC_ILi16EEEEEES1C_S1E_EEENSB_IJS1H_S1I_NSB_IJSW_NSC_ILi4096EEEEEEEEEEEEEvEEEENS_8epilogue10collective6detail29Sm90TmaWarpSpecializedAdapterINS21_15DefaultEpilogueISM_NSB_IJNSB_IJllllEEESD_SW_EEES26_NS20_6thread17LinearCombinationISM_Li1EffLNS27_9ScaleType4KindE0ELNS_15FloatRoundStyleE2ESM_EENS_4gemm15EpilogueDefaultEEEEEvvEEEEvNT_6ParamsE,"a",@progbits
	.sectionflags	@""
	.align	4
.nv.constant0._ZN7cutlass13device_kernelINS_4conv6kernel13ConvUniversalINS1_16ConvProblemShapeILNS1_8OperatorE0ELi3EEENS1_10collective14CollectiveConvINS1_46MainloopSm90TmaGmmaWarpSpecializedImplicitGemmILS5_0ELi9ELi3EN4cute5tupleIJNSA_1CILi1EEESD_SD_EEENS1_36KernelImplicitTmaWarpSpecializedSm90ELi1EEENSB_IJNSC_ILi64EEENSC_ILi128EEENSB_IJNSC_ILi32EEEEEEEEENS_10tfloat32_tESM_NSA_8TiledMMAINSA_8MMA_AtomIJNSA_4SM904GMMA30MMA_64x128x8_F32TF32TF32_SS_TNILNSQ_7ScaleInE1ELSS_1EEEEEENSA_6LayoutISE_NSB_IJNSC_ILi0EEESW_SW_EEEEENSB_IJNSA_10UnderscoreESZ_SZ_EEEEENS7_6detail26Sm90ImplicitGemmTileTraitsINSA_20SM90_TMA_LOAD_IM2COLENSA_14ComposedLayoutINSA_7SwizzleILi3ELi4ELi3EEENSA_18smem_ptr_flag_bitsILi32EEENSV_INSB_IJNSB_IJNSC_ILi8EEES1A_EEENSB_IJSJ_SD_EEENSB_IJSD_NSC_ILi9EEEEEEEEENSB_IJNSB_IJSJ_NSC_ILi256EEEEEENSB_IJSD_SW_EEENSB_IJSW_NSC_ILi2048EEEEEEEEEEEEEvEENS13_INSA_13SM90_TMA_LOADENS15_IS17_S19_NSV_INSB_IJNSB_IJS1A_NSC_ILi16EEEEEES1C_S1E_EEENSB_IJS1H_S1I_NSB_IJSW_NSC_ILi4096EEEEEEEEEEEEEvEEEENS_8epilogue10collective6detail29Sm90TmaWarpSpecializedAdapterINS21_15DefaultEpilogueISM_NSB_IJNSB_IJllllEEESD_SW_EEES26_NS20_6thread17LinearCombinationISM_Li1EffLNS27_9ScaleType4KindE0ELNS_15FloatRoundStyleE2ESM_EENS_4gemm15EpilogueDefaultEEEEEvvEEEEvNT_6ParamsE:
	.zero		1664


//--------------------- SYMBOLS --------------------------

	.type		.nv.reservedSmem.offset0,@object
	.size		.nv.reservedSmem.offset0,0x4
